	.target	sm_90a

	.elftype	@"ET_EXEC"


//--------------------- .note.nv.tkinfo           --------------------------
	.section	.note.nv.tkinfo,"",@"SHT_NOTE"
	.sectionflags	@"SHF_NOTE_NV_TKINFO"
	.tkinfo
        /*0018*/ 	.word	0x00000002
        /*0030*/ 	.string	""
        /*0030*/ 	.string	"ptxas"
        /*0030*/ 	.string	"Cuda compilation tools, release 13.0, V13.0.88"
        /*0030*/ 	.string	"Build cuda_13.0.r13.0/compiler.36424714_0"
        /*0030*/ 	.string	"-v  -suppress-debug-info  -lineinfo  -arch sm_90a "



//--------------------- .note.nv.cuinfo           --------------------------
	.section	.note.nv.cuinfo,"",@"SHT_NOTE"
	.sectionflags	@"SHF_NOTE_NV_CUINFO"
        /*0018*/ 	.short	0x0002
        /*001a*/ 	.short	0x005a
        /*001c*/ 	.short	0x0082
	.zero		2


//--------------------- .nv.info                  --------------------------
	.section	.nv.info,"",@"SHT_CUDA_INFO"
	.align	4


	//----- nvinfo : EIATTR_REGCOUNT
	.align		4
        /*0000*/ 	.byte	0x04, 0x2f
        /*0002*/ 	.short	(.L_1 - .L_0)
	.align		4
.L_0:
        /*0004*/ 	.word	index@(gluon_wgmma)
        /*0008*/ 	.word	0x0000005a


	//----- nvinfo : EIATTR_FRAME_SIZE
	.align		4
.L_1:
        /*000c*/ 	.byte	0x04, 0x11
        /*000e*/ 	.short	(.L_3 - .L_2)
	.align		4
.L_2:
        /*0010*/ 	.word	index@(gluon_wgmma)
        /*0014*/ 	.word	0x00000000


	//----- nvinfo : EIATTR_MIN_STACK_SIZE
	.align		4
.L_3:
        /*0018*/ 	.byte	0x04, 0x12
        /*001a*/ 	.short	(.L_5 - .L_4)
	.align		4
.L_4:
        /*001c*/ 	.word	index@(gluon_wgmma)
        /*0020*/ 	.word	0x00000000
.L_5:


//--------------------- .nv.compat                --------------------------
	.section	.nv.compat,"",@"SHT_CUDA_COMPAT_INFO"
	.align	4
        /*0000*/ 	.byte	0x02, 0x09, 0x01, 0x00, 0x02, 0x02, 0x04, 0x00, 0x02, 0x05, 0x05, 0x00, 0x03, 0x07, 0x01, 0x01
        /*0010*/ 	.byte	0x02, 0x03, 0x03, 0x00, 0x02, 0x06, 0x01, 0x00, 0x04, 0x0b, 0x08, 0x00, 0x00, 0x00, 0x00, 0x00
        /*0020*/ 	.byte	0x00, 0x00, 0x00, 0x00


//--------------------- .nv.info.gluon_wgmma      --------------------------
	.section	.nv.info.gluon_wgmma,"",@"SHT_CUDA_INFO"
	.sectionflags	@""
	.align	4


	//----- nvinfo : EIATTR_CUDA_API_VERSION
	.align		4
        /*0000*/ 	.byte	0x04, 0x37
        /*0002*/ 	.short	(.L_7 - .L_6)
.L_6:
        /*0004*/ 	.word	0x00000082


	//----- nvinfo : EIATTR_KPARAM_INFO
	.align		4
.L_7:
        /*0008*/ 	.byte	0x04, 0x17
        /*000a*/ 	.short	(.L_9 - .L_8)
.L_8:
        /*000c*/ 	.word	0x00000000
        /*0010*/ 	.short	0x000a
        /*0012*/ 	.short	0x0048
        /*0014*/ 	.byte	0x00, 0xf4, 0x21, 0x00


	//----- nvinfo : EIATTR_KPARAM_INFO
	.align		4
.L_9:
        /*0018*/ 	.byte	0x04, 0x17
        /*001a*/ 	.short	(.L_11 - .L_10)
.L_10:
        /*001c*/ 	.word	0x00000000
        /*0020*/ 	.short	0x0009
        /*0022*/ 	.short	0x0040
        /*0024*/ 	.byte	0x00, 0xf4, 0x21, 0x00


	//----- nvinfo : EIATTR_KPARAM_INFO
	.align		4
.L_11:
        /*0028*/ 	.byte	0x04, 0x17
        /*002a*/ 	.short	(.L_13 - .L_12)
.L_12:
        /*002c*/ 	.word	0x00000000
        /*0030*/ 	.short	0x0008
        /*0032*/ 	.short	0x0038
        /*0034*/ 	.byte	0x00, 0xf0, 0x21, 0x00


	//----- nvinfo : EIATTR_KPARAM_INFO
	.align		4
.L_13:
        /*0038*/ 	.byte	0x04, 0x17
        /*003a*/ 	.short	(.L_15 - .L_14)
.L_14:
        /*003c*/ 	.word	0x00000000
        /*0040*/ 	.short	0x0007
        /*0042*/ 	.short	0x0030
        /*0044*/ 	.byte	0x00, 0xf0, 0x21, 0x00


	//----- nvinfo : EIATTR_KPARAM_INFO
	.align		4
.L_15:
        /*0048*/ 	.byte	0x04, 0x17
        /*004a*/ 	.short	(.L_17 - .L_16)
.L_16:
        /*004c*/ 	.word	0x00000000
        /*0050*/ 	.short	0x0006
        /*0052*/ 	.short	0x0028
        /*0054*/ 	.byte	0x00, 0xf0, 0x21, 0x00


	//----- nvinfo : EIATTR_KPARAM_INFO
	.align		4
.L_17:
        /*0058*/ 	.byte	0x04, 0x17
        /*005a*/ 	.short	(.L_19 - .L_18)
.L_18:
        /*005c*/ 	.word	0x00000000
        /*0060*/ 	.short	0x0005
        /*0062*/ 	.short	0x0020
        /*0064*/ 	.byte	0x00, 0xf0, 0x11, 0x00


	//----- nvinfo : EIATTR_KPARAM_INFO
	.align		4
.L_19:
        /*0068*/ 	.byte	0x04, 0x17
        /*006a*/ 	.short	(.L_21 - .L_20)
.L_20:
        /*006c*/ 	.word	0x00000000
        /*0070*/ 	.short	0x0004
        /*0072*/ 	.short	0x001c
        /*0074*/ 	.byte	0x00, 0xf0, 0x11, 0x00


	//----- nvinfo : EIATTR_KPARAM_INFO
	.align		4
.L_21:
        /*0078*/ 	.byte	0x04, 0x17
        /*007a*/ 	.short	(.L_23 - .L_22)
.L_22:
        /*007c*/ 	.word	0x00000000
        /*0080*/ 	.short	0x0003
        /*0082*/ 	.short	0x0018
        /*0084*/ 	.byte	0x00, 0xf0, 0x11, 0x00


	//----- nvinfo : EIATTR_KPARAM_INFO
	.align		4
.L_23:
        /*0088*/ 	.byte	0x04, 0x17
        /*008a*/ 	.short	(.L_25 - .L_24)
.L_24:
        /*008c*/ 	.word	0x00000000
        /*0090*/ 	.short	0x0002
        /*0092*/ 	.short	0x0010
        /*0094*/ 	.byte	0x00, 0xf4, 0x21, 0x00


	//----- nvinfo : EIATTR_KPARAM_INFO
	.align		4
.L_25:
        /*0098*/ 	.byte	0x04, 0x17
        /*009a*/ 	.short	(.L_27 - .L_26)
.L_26:
        /*009c*/ 	.word	0x00000000
        /*00a0*/ 	.short	0x0001
        /*00a2*/ 	.short	0x0008
        /*00a4*/ 	.byte	0x00, 0xf4, 0x21, 0x00


	//----- nvinfo : EIATTR_KPARAM_INFO
	.align		4
.L_27:
        /*00a8*/ 	.byte	0x04, 0x17
        /*00aa*/ 	.short	(.L_29 - .L_28)
.L_28:
        /*00ac*/ 	.word	0x00000000
        /*00b0*/ 	.short	0x0000
        /*00b2*/ 	.short	0x0000
        /*00b4*/ 	.byte	0x00, 0xf4, 0x21, 0x00


	//----- nvinfo : EIATTR_SPARSE_MMA_MASK
	.align		4
.L_29:
        /*00b8*/ 	.byte	0x03, 0x50
        /*00ba*/ 	.short	0x0000


	//----- nvinfo : EIATTR_MAXREG_COUNT
	.align		4
        /*00bc*/ 	.byte	0x03, 0x1b
        /*00be*/ 	.short	0x00ff


	//----- nvinfo : EIATTR_NUM_BARRIERS
	.align		4
        /*00c0*/ 	.byte	0x02, 0x4c
        /*00c2*/ 	.byte	0x01
	.zero		1


	//----- nvinfo : EIATTR_MERCURY_ISA_VERSION
	.align		4
        /*00c4*/ 	.byte	0x03, 0x5f
        /*00c6*/ 	.short	0x0101


	//----- nvinfo : EIATTR_INT_WARP_WIDE_INSTR_OFFSETS
	.align		4
        /*00c8*/ 	.byte	0x04, 0x31
        /*00ca*/ 	.short	(.L_31 - .L_30)


	//   ....[0]....
.L_30:
        /*00cc*/ 	.word	0x00001200


	//   ....[1]....
        /*00d0*/ 	.word	0x00001250


	//   ....[2]....
        /*00d4*/ 	.word	0x000017c0


	//   ....[3]....
        /*00d8*/ 	.word	0x000017d0


	//   ....[4]....
        /*00dc*/ 	.word	0x000017e0


	//   ....[5]....
        /*00e0*/ 	.word	0x000017f0


	//   ....[6]....
        /*00e4*/ 	.word	0x00001d00


	//   ....[7]....
        /*00e8*/ 	.word	0x00001d40


	//----- nvinfo : EIATTR_COOP_GROUP_MASK_REGIDS
	.align		4
.L_31:
        /*00ec*/ 	.byte	0x04, 0x29
        /*00ee*/ 	.short	(.L_33 - .L_32)


	//   ....[0]....
.L_32:
        /*00f0*/ 	.word	0xffffffff


	//   ....[1]....
        /*00f4*/ 	.word	0xffffffff


	//   ....[2]....
        /*00f8*/ 	.word	0xffffffff


	//   ....[3]....
        /*00fc*/ 	.word	0xffffffff


	//----- nvinfo : EIATTR_COOP_GROUP_INSTR_OFFSETS
	.align		4
.L_33:
        /*0100*/ 	.byte	0x04, 0x28
        /*0102*/ 	.short	(.L_35 - .L_34)


	//   ....[0]....
.L_34:
        /*0104*/ 	.word	0x00000140


	//   ....[1]....
        /*0108*/ 	.word	0x000006e0


	//   ....[2]....
        /*010c*/ 	.word	0x00000cb0


	//   ....[3]....
        /*0110*/ 	.word	0x00001920


	//----- nvinfo : EIATTR_MBARRIER_INSTR_OFFSETS
	.align		4
.L_35:
        /*0114*/ 	.byte	0x04, 0x39
        /*0116*/ 	.short	(.L_37 - .L_36)


	//   ....[0]....
.L_36:
        /*0118*/ 	.word	0x00001270
        /*011c*/ 	.word	0x000000ff
        /*0120*/ 	.word	0x0000a000
        /*0124*/ 	.short	0x0100
        /*0126*/ 	.byte	0x08
	.zero		1


	//   ....[1]....
        /*0128*/ 	.word	0x00001900
        /*012c*/ 	.word	0x000000ff
        /*0130*/ 	.word	0x0000a000
        /*0134*/ 	.short	0x010a
        /*0136*/ 	.byte	0x08
	.zero		1


	//   ....[2]....
        /*0138*/ 	.word	0x00001c30
        /*013c*/ 	.word	0x000000ff
        /*0140*/ 	.word	0x0000a000
        /*0144*/ 	.short	0x0108
        /*0146*/ 	.byte	0x08
	.zero		1


	//   ....[3]....
        /*0148*/ 	.word	0x00002140
        /*014c*/ 	.word	0x000000ff
        /*0150*/ 	.word	0x0000a000
        /*0154*/ 	.short	0x010a
        /*0156*/ 	.byte	0x08
	.zero		1


	//----- nvinfo : EIATTR_NUM_MBARRIERS
	.align		4
.L_37:
        /*0158*/ 	.byte	0x03, 0x38
        /*015a*/ 	.short	0x0001


	//----- nvinfo : EIATTR_EXIT_INSTR_OFFSETS
	.align		4
        /*015c*/ 	.byte	0x04, 0x1c
        /*015e*/ 	.short	(.L_39 - .L_38)


	//   ....[0]....
.L_38:
        /*0160*/ 	.word	0x00002130


	//----- nvinfo : EIATTR_REQNTID
	.align		4
.L_39:
        /*0164*/ 	.byte	0x04, 0x10
        /*0166*/ 	.short	(.L_41 - .L_40)
.L_40:
        /*0168*/ 	.word	0x00000100
        /*016c*/ 	.word	0x00000001
        /*0170*/ 	.word	0x00000001


	//----- nvinfo : EIATTR_CRS_STACK_SIZE
	.align		4
.L_41:
        /*0174*/ 	.byte	0x04, 0x1e
        /*0176*/ 	.short	(.L_43 - .L_42)
.L_42:
        /*0178*/ 	.word	0x00000000


	//----- nvinfo : EIATTR_CBANK_PARAM_SIZE
	.align		4
.L_43:
        /*017c*/ 	.byte	0x03, 0x19
        /*017e*/ 	.short	0x0050


	//----- nvinfo : EIATTR_PARAM_CBANK
	.align		4
        /*0180*/ 	.byte	0x04, 0x0a
        /*0182*/ 	.short	(.L_45 - .L_44)
	.align		4
.L_44:
        /*0184*/ 	.word	index@(.nv.constant0.gluon_wgmma)
        /*0188*/ 	.short	0x0210
        /*018a*/ 	.short	0x0050


	//----- nvinfo : EIATTR_SW_WAR
	.align		4
.L_45:
        /*018c*/ 	.byte	0x04, 0x36
        /*018e*/ 	.short	(.L_47 - .L_46)
.L_46:
        /*0190*/ 	.word	0x00000008
.L_47:


//--------------------- .nv.callgraph             --------------------------
	.section	.nv.callgraph,"",@"SHT_CUDA_CALLGRAPH"
	.align	4
	.sectionentsize	8
	.align		4
        /*0000*/ 	.word	0x00000000
	.align		4
        /*0004*/ 	.word	0xffffffff
	.align		4
        /*0008*/ 	.word	0x00000000
	.align		4
        /*000c*/ 	.word	0xfffffffe
	.align		4
        /*0010*/ 	.word	0x00000000
	.align		4
        /*0014*/ 	.word	0xfffffffd
	.align		4
        /*0018*/ 	.word	0x00000000
	.align		4
        /*001c*/ 	.word	0xfffffffc


//--------------------- .text.gluon_wgmma         --------------------------
	.section	.text.gluon_wgmma,"ax",@progbits
	.align	128
        .global         gluon_wgmma
        .type           gluon_wgmma,@function
        .size           gluon_wgmma,(.L_x_54 - gluon_wgmma)
        .other          gluon_wgmma,@"STO_CUDA_ENTRY STV_DEFAULT"
gluon_wgmma:
.text.gluon_wgmma:
[----:B------:R-:W-:Y:S01]  /*0000*/  LDC R1, c[0x0][0x28] ;  /* 0x00000a00ff017b82 */ /* 0x000fe20000000800 */
[----:B------:R-:W1:Y:S07]  /*0010*/  S2R R0, SR_TID.X ;  /* 0x0000000000007919 */ /* 0x000e6e0000002100 */
[----:B------:R-:W2:Y:S01]  /*0020*/  S2UR UR4, SR_CgaCtaId ;  /* 0x00000000000479c3 */ /* 0x000ea20000008800 */
[----:B------:R-:W-:Y:S01]  /*0030*/  UMOV UR8, 0x400 ;  /* 0x0000040000087882 */ /* 0x000fe20000000000 */
[----:B------:R-:W-:Y:S01]  /*0040*/  ULDC UR6, c[0x0][0xc] ;  /* 0x0000030000067ab9 */ /* 0x000fe20000000800 */
[----:B------:R-:W-:Y:S01]  /*0050*/  ULDC.64 UR18, c[0x0][0x250] ;  /* 0x0000940000127ab9 */ /* 0x000fe20000000a00 */
[----:B------:R-:W-:Y:S04]  /*0060*/  BSSY B0, `(.L_x_0) ;  /* 0x000001d000007945 */ /* 0x000fe80003800000 */
[----:B------:R-:W3:Y:S08]  /*0070*/  LDC R14, c[0x0][0x230] ;  /* 0x00008c00ff0e7b82 */ /* 0x000ef00000000800 */
[----:B------:R-:W-:Y:S08]  /*0080*/  S2UR UR10, SR_CTAID.Y ;  /* 0x00000000000a79c3 */ /* 0x000ff00000002600 */
[----:B------:R-:W4:Y:S01]  /*0090*/  S2UR UR5, SR_CTAID.Z ;  /* 0x00000000000579c3 */ /* 0x000f220000002700 */
[----:B--2---:R-:W-:-:S03]  /*00a0*/  ULEA UR8, UR4, UR8, 0x18 ;  /* 0x0000000804087291 */ /* 0x004fc6000f8ec03f */
[----:B------:R-:W-:Y:S01]  /*00b0*/  ULDC UR4, c[0x0][0x10] ;  /* 0x0000040000047ab9 */ /* 0x000fe20000000800 */
[----:B-1----:R-:W-:-:S03]  /*00c0*/  LOP3.LUT R7, R0, 0xff, RZ, 0xc0, !PT ;  /* 0x000000ff00077812 */ /* 0x002fc600078ec0ff */
[----:B------:R-:W1:Y:S01]  /*00d0*/  S2UR UR9, SR_CTAID.X ;  /* 0x00000000000979c3 */ /* 0x000e620000002500 */
[----:B---3--:R-:W-:Y:S01]  /*00e0*/  VIADD R5, R14, 0xffffffff ;  /* 0xffffffff0e057836 */ /* 0x008fe20000000000 */
[C---:B------:R-:W-:Y:S02]  /*00f0*/  ISETP.GE.U32.AND P0, PT, R7.reuse, 0x20, PT ;  /* 0x000000200700780c */ /* 0x040fe40003f06070 */
[C---:B------:R-:W-:Y:S02]  /*0100*/  ISETP.NE.U32.AND P2, PT, R7.reuse, RZ, PT ;  /* 0x000000ff0700720c */ /* 0x040fe40003f45070 */
[----:B------:R-:W-:Y:S02]  /*0110*/  LEA R4, R7, UR8, 0x2 ;  /* 0x0000000807047c11 */ /* 0x000fe4000f8e10ff */
[----:B------:R-:W2:Y:S07]  /*0120*/  LDC R6, c[0x0][0x228] ;  /* 0x00008a00ff067b82 */ /* 0x000eae0000000800 */
[----:B------:R3:W-:Y:S01]  /*0130*/  @!P0 STS [R4], RZ ;  /* 0x000000ff04008388 */ /* 0x0007e20000000800 */
[----:B------:R-:W-:-:S03]  /*0140*/  NOP ;  /* 0x0000000000007918 */ /* 0x000fc60000000000 */
[----:B------:R3:W-:Y:S01]  /*0150*/  @!P2 STS [UR8+0x20], R5 ;  /* 0x00002005ff00a988 */ /* 0x0007e20008000808 */
[----:B----4-:R-:W-:-:S04]  /*0160*/  UIMAD UR4, UR5, UR4, UR10 ;  /* 0x00000004050472a4 */ /* 0x010fc8000f8e020a */
[----:B-1----:R-:W-:-:S04]  /*0170*/  UIMAD UR4, UR4, UR6, UR9 ;  /* 0x00000006040472a4 */ /* 0x002fc8000f8e0209 */
[----:B------:R-:W-:Y:S01]  /*0180*/  UIMAD UR4, UR4, 0x180, URZ ;  /* 0x00000180040478a4 */ /* 0x000fe2000f8e023f */
[----:B--2---:R-:W-:-:S03]  /*0190*/  VIADD R6, R6, 0xffffffff ;  /* 0xffffffff06067836 */ /* 0x004fc60000000000 */
[----:B------:R-:W-:-:S04]  /*01a0*/  UIADD3 UR6, UP0, UR4, UR18, URZ ;  /* 0x0000001204067290 */ /* 0x000fc8000ff1e03f */
[----:B------:R-:W-:Y:S01]  /*01b0*/  ULEA.HI.X.SX32 UR7, UR4, UR19, 0x1, UP0 ;  /* 0x0000001304077291 */ /* 0x000fe200080f0e3f */
[----:B---3--:R-:W-:Y:S11]  /*01c0*/  @P2 BRA `(.L_x_1) ;  /* 0x0000000000182947 */ /* 0x008ff60003800000 */
[----:B------:R-:W1:Y:S01]  /*01d0*/  LDS R2, [UR8+0x8] ;  /* 0x00000808ff027984 */ /* 0x000e620008000800 */
[----:B------:R-:W2:Y:S01]  /*01e0*/  LDC.64 R8, c[0x0][0x210] ;  /* 0x00008400ff087b82 */ /* 0x000ea20000000a00 */
[----:B------:R-:W-:Y:S02]  /*01f0*/  IMAD.MOV.U32 R3, RZ, RZ, 0x70 ;  /* 0x00000070ff037424 */ /* 0x000fe400078e00ff */
[----:B--2---:R2:W-:Y:S03]  /*0200*/  STS.64 [UR8], R8 ;  /* 0x00000008ff007988 */ /* 0x0045e60008000a08 */
[----:B-1----:R-:W-:-:S05]  /*0210*/  LOP3.LUT R2, R2, 0x10, R3, 0xd8, !PT ;  /* 0x0000001002027812 */ /* 0x002fca00078ed803 */
[----:B------:R2:W-:Y:S02]  /*0220*/  STS [UR8+0x8], R2 ;  /* 0x00000802ff007988 */ /* 0x0005e40008000808 */
.L_x_1:
[----:B------:R-:W-:Y:S05]  /*0230*/  BSYNC B0 ;  /* 0x0000000000007941 */ /* 0x000fea0003800000 */
.L_x_0:
[----:B------:R-:W-:Y:S04]  /*0240*/  BSSY B0, `(.L_x_2) ;  /* 0x000000a000007945 */ /* 0x000fe80003800000 */
[----:B------:R-:W-:Y:S05]  /*0250*/  @P2 BRA `(.L_x_3) ;  /* 0x0000000000202947 */ /* 0x000fea0003800000 */
[----:B--2---:R-:W1:Y:S01]  /*0260*/  LDS R2, [UR8+0x34] ;  /* 0x00003408ff027984 */ /* 0x004e620008000800 */
[----:B------:R-:W-:Y:S02]  /*0270*/  IMAD.MOV.U32 R3, RZ, RZ, 0x7f000000 ;  /* 0x7f000000ff037424 */ /* 0x000fe400078e00ff */
[----:B------:R-:W-:Y:S01]  /*0280*/  @!P2 IMAD.MOV.U32 R8, RZ, RZ, 0x3f ;  /* 0x0000003fff08a424 */ /* 0x000fe200078e00ff */
[----:B------:R-:W2:Y:S02]  /*0290*/  @!P2 LDS R9, [UR8+0x38] ;  /* 0x00003808ff09a984 */ /* 0x000ea40008000800 */
[----:B-1----:R-:W-:Y:S02]  /*02a0*/  LOP3.LUT R2, R2, 0xff000000, R3, 0xb8, !PT ;  /* 0xff00000002027812 */ /* 0x002fe400078eb803 */
[----:B--2---:R-:W-:-:S03]  /*02b0*/  @!P2 LOP3.LUT R3, R9, 0xff, R8, 0xb8, !PT ;  /* 0x000000ff0903a812 */ /* 0x004fc600078eb808 */
[----:B------:R1:W-:Y:S04]  /*02c0*/  STS [UR8+0x34], R2 ;  /* 0x00003402ff007988 */ /* 0x0003e80008000808 */
[----:B------:R1:W-:Y:S02]  /*02d0*/  @!P2 STS [UR8+0x38], R3 ;  /* 0x00003803ff00a988 */ /* 0x0003e40008000808 */
.L_x_3:
[----:B------:R-:W-:Y:S05]  /*02e0*/  BSYNC B0 ;  /* 0x0000000000007941 */ /* 0x000fea0003800000 */
.L_x_2:
[----:B------:R-:W-:Y:S04]  /*02f0*/  BSSY B0, `(.L_x_4) ;  /* 0x000000a000007945 */ /* 0x000fe80003800000 */
[----:B------:R-:W-:Y:S05]  /*0300*/  @P2 BRA `(.L_x_5) ;  /* 0x0000000000202947 */ /* 0x000fea0003800000 */
[----:B-12---:R-:W1:Y:S01]  /*0310*/  LDS R2, [UR8+0x1c] ;  /* 0x00001c08ff027984 */ /* 0x006e620008000800 */
[----:B------:R-:W2:Y:S03]  /*0320*/  LDC.64 R10, c[0x0][0x238] ;  /* 0x00008e00ff0a7b82 */ /* 0x000ea60000000a00 */
[----:B------:R3:W-:Y:S01]  /*0330*/  STS [UR8+0x24], R6 ;  /* 0x00002406ff007988 */ /* 0x0007e20008000808 */
[--C-:B--2---:R-:W-:Y:S02]  /*0340*/  SHF.R.U32.HI R9, RZ, 0x4, R11.reuse ;  /* 0x00000004ff097819 */ /* 0x104fe4000001160b */
[----:B------:R-:W-:-:S05]  /*0350*/  SHF.R.U64 R3, R10, 0x4, R11 ;  /* 0x000000040a037819 */ /* 0x000fca000000120b */
[----:B------:R3:W-:Y:S01]  /*0360*/  STS [UR8+0xc], R3 ;  /* 0x00000c03ff007988 */ /* 0x0007e20008000808 */
[----:B-1----:R-:W-:-:S05]  /*0370*/  LOP3.LUT R2, R2, 0xf, R9, 0xb8, !PT ;  /* 0x0000000f02027812 */ /* 0x002fca00078eb809 */
[----:B------:R3:W-:Y:S02]  /*0380*/  STS [UR8+0x1c], R2 ;  /* 0x00001c02ff007988 */ /* 0x0007e40008000808 */
.L_x_5:
[----:B------:R-:W-:Y:S05]  /*0390*/  BSYNC B0 ;  /* 0x0000000000007941 */ /* 0x000fea0003800000 */
.L_x_4:
[----:B------:R-:W-:Y:S04]  /*03a0*/  BSSY B1, `(.L_x_6) ;  /* 0x000001e000017945 */ /* 0x000fe80003800000 */
[----:B------:R-:W-:Y:S01]  /*03b0*/  BSSY B0, `(.L_x_7) ;  /* 0x0000019000007945 */ /* 0x000fe20003800000 */
[----:B------:R-:W-:-:S03]  /*03c0*/  IMAD.MOV.U32 R10, RZ, RZ, RZ ;  /* 0x000000ffff0a7224 */ /* 0x000fc600078e00ff */
[----:B------:R-:W-:Y:S05]  /*03d0*/  @P2 BRA `(.L_x_8) ;  /* 0x00000000001c2947 */ /* 0x000fea0003800000 */
[----:B-123--:R-:W1:Y:S02]  /*03e0*/  LDS R2, [UR8+0x34] ;  /* 0x00003408ff027984 */ /* 0x00ee640008000800 */
[----:B-1----:R-:W-:-:S05]  /*03f0*/  LOP3.LUT R2, R2, 0x7, RZ, 0xb8, !PT ;  /* 0x0000000702027812 */ /* 0x002fca00078eb8ff */
[----:B------:R1:W-:Y:S01]  /*0400*/  STS [UR8+0x34], R2 ;  /* 0x00003402ff007988 */ /* 0x0003e20008000808 */
[----:B------:R-:W-:Y:S05]  /*0410*/  @P2 BRA `(.L_x_9) ;  /* 0x00000000001c2947 */ /* 0x000fea0003800000 */
[----:B-1----:R-:W1:Y:S02]  /*0420*/  LDS R2, [UR8+0x34] ;  /* 0x00003408ff027984 */ /* 0x002e640008000800 */
[----:B-1----:R-:W-:-:S05]  /*0430*/  LOP3.LUT R2, R2, 0x38, RZ, 0xb8, !PT ;  /* 0x0000003802027812 */ /* 0x002fca00078eb8ff */
[----:B------:R4:W-:Y:S02]  /*0440*/  STS [UR8+0x34], R2 ;  /* 0x00003402ff007988 */ /* 0x0009e40008000808 */
.L_x_8:
[----:B------:R-:W-:Y:S05]  /*0450*/  @P2 BRA `(.L_x_10) ;  /* 0x00000000001c2947 */ /* 0x000fea0003800000 */
[----:B-1234-:R-:W1:Y:S02]  /*0460*/  LDS R2, [UR8+0x8] ;  /* 0x00000808ff027984 */ /* 0x01ee640008000800 */
[----:B-1----:R-:W-:-:S05]  /*0470*/  LOP3.LUT R2, R2, 0x780, RZ, 0xb8, !PT ;  /* 0x0000078002027812 */ /* 0x002fca00078eb8ff */
[----:B------:R2:W-:Y:S02]  /*0480*/  STS [UR8+0x8], R2 ;  /* 0x00000802ff007988 */ /* 0x0005e40008000808 */
.L_x_9:
[----:B------:R-:W-:Y:S05]  /*0490*/  @P2 BRA `(.L_x_11) ;  /* 0x0000000000282947 */ /* 0x000fea0003800000 */
[----:B-12---:R-:W1:Y:S02]  /*04a0*/  LDS R2, [UR8+0x8] ;  /* 0x00000808ff027984 */ /* 0x006e640008000800 */
[----:B-1----:R-:W-:-:S05]  /*04b0*/  LOP3.LUT R2, R2, 0x1800, RZ, 0xb8, !PT ;  /* 0x0000180002027812 */ /* 0x002fca00078eb8ff */
[----:B------:R5:W-:Y:S02]  /*04c0*/  STS [UR8+0x8], R2 ;  /* 0x00000802ff007988 */ /* 0x000be40008000808 */
.L_x_10:
[----:B------:R-:W-:Y:S05]  /*04d0*/  @P2 BREAK B0 ;  /* 0x0000000000002942 */ /* 0x000fea0003800000 */
[----:B------:R-:W-:Y:S05]  /*04e0*/  @P2 BRA `(.L_x_12) ;  /* 0x0000000000242947 */ /* 0x000fea0003800000 */
[----:B-1-3--:R-:W1:Y:S01]  /*04f0*/  LDS R3, [UR8+0x8] ;  /* 0x00000808ff037984 */ /* 0x00ae620008000800 */
[----:B--2-45:R-:W-:-:S05]  /*0500*/  IMAD.MOV.U32 R2, RZ, RZ, 0x6000 ;  /* 0x00006000ff027424 */ /* 0x034fca00078e00ff */
[----:B-1----:R-:W-:-:S04]  /*0510*/  LOP3.LUT R2, R3, 0x6000, R2, 0xd8, !PT ;  /* 0x0000600003027812 */ /* 0x002fc800078ed802 */
[----:B------:R-:W-:-:S05]  /*0520*/  LOP3.LUT R2, R2, 0x400000, RZ, 0xb8, !PT ;  /* 0x0040000002027812 */ /* 0x000fca00078eb8ff */
[----:B------:R3:W-:Y:S02]  /*0530*/  STS [UR8+0x8], R2 ;  /* 0x00000802ff007988 */ /* 0x0007e40008000808 */
.L_x_11:
[----:B------:R-:W-:Y:S05]  /*0540*/  BSYNC B0 ;  /* 0x0000000000007941 */ /* 0x000fea0003800000 */
.L_x_7:
[----:B-123--:R-:W1:Y:S02]  /*0550*/  @!P2 LDS R2, [UR8+0x8] ;  /* 0x00000808ff02a984 */ /* 0x00ee640008000800 */
[----:B-1----:R-:W-:-:S05]  /*0560*/  @!P2 LOP3.LUT R2, R2, 0x8000, RZ, 0xb8, !PT ;  /* 0x000080000202a812 */ /* 0x002fca00078eb8ff */
[----:B------:R1:W-:Y:S02]  /*0570*/  @!P2 STS [UR8+0x8], R2 ;  /* 0x00000802ff00a988 */ /* 0x0003e40008000808 */
.L_x_12:
[----:B------:R-:W-:Y:S05]  /*0580*/  BSYNC B1 ;  /* 0x0000000000017941 */ /* 0x000fea0003800000 */
.L_x_6:
[----:B------:R-:W-:Y:S05]  /*0590*/  WARPSYNC.ALL ;  /* 0x0000000000007948 */ /* 0x000fea0003800000 */
[----:B------:R-:W-:Y:S05]  /*05a0*/  @P0 BRA `(.L_x_13) ;  /* 0x0000000000280947 */ /* 0x000fea0003800000 */
[----:B-12345:R-:W1:Y:S01]  /*05b0*/  S2R R2, SR_LANEID ;  /* 0x0000000000027919 */ /* 0x03ee620000000000 */
[----:B------:R-:W-:Y:S05]  /*05c0*/  WARPSYNC.ALL ;  /* 0x0000000000007948 */ /* 0x000fea0003800000 */
[----:B-1----:R-:W-:-:S05]  /*05d0*/  IMAD.SHL.U32 R8, R2, 0x4, RZ ;  /* 0x0000000402087824 */ /* 0x002fca00078e00ff */
[----:B------:R-:W1:Y:S01]  /*05e0*/  LDS R9, [R8+UR8] ;  /* 0x0000000808097984 */ /* 0x000e620008000800 */
[----:B------:R-:W-:-:S05]  /*05f0*/  IADD3 R2, P1, R8, UR6, RZ ;  /* 0x0000000608027c10 */ /* 0x000fca000ff3e0ff */
[----:B------:R-:W-:-:S05]  /*0600*/  IMAD.X R3, RZ, RZ, UR7, P1 ;  /* 0x00000007ff037e24 */ /* 0x000fca00088e06ff */
[----:B-1----:R1:W2:Y:S01]  /*0610*/  ATOMG.E.EXCH.STRONG.GPU PT, RZ, [R2], R9 ;  /* 0x0000000902ff73a8 */ /* 0x0022a200041ee100 */
[----:B------:R-:W-:-:S04]  /*0620*/  DEPBAR {5,4,3,2,1,0} ;  /* 0x0000003f0000791a */ /* 0x000fc80000000000 */
[----:B------:R1:W-:Y:S01]  /*0630*/  UTMACCTL.IV [UR6] ;  /* 0x00000000060079b9 */ /* 0x0003e20008000000 */
[----:B------:R-:W-:Y:S01]  /*0640*/  NOP ;  /* 0x0000000000007918 */ /* 0x000fe20000000000 */
.L_x_13:
[----:B------:R-:W-:Y:S05]  /*0650*/  @P0 BRA `(.L_x_14) ;  /* 0x00000000000c0947 */ /* 0x000fea0003800000 */
[----:B------:R0:W-:Y:S01]  /*0660*/  UTMACMDFLUSH ;  /* 0x00000000000079b7 */ /* 0x0001e20000000000 */
[----:B------:R-:W-:Y:S05]  /*0670*/  @P0 BRA `(.L_x_14) ;  /* 0x0000000000040947 */ /* 0x000fea0003800000 */
[----:B------:R-:W-:-:S04]  /*0680*/  DEPBAR.LE SB0, 0x0 ;  /* 0x000080000000791a */ /* 0x000fc80000000000 */
.L_x_14:
[----:B------:R-:W-:Y:S05]  /*0690*/  WARPSYNC.ALL ;  /* 0x0000000000007948 */ /* 0x000fea0003800000 */
[----:B--2---:R-:W-:Y:S06]  /*06a0*/  BAR.SYNC.DEFER_BLOCKING 0x0 ;  /* 0x0000000000007b1d */ /* 0x004fec0000010000 */
[----:B------:R-:W-:Y:S02]  /*06b0*/  BSSY B1, `(.L_x_15) ;  /* 0x000000b000017945 */ /* 0x000fe40003800000 */
[----:B------:R-:W-:Y:S06]  /*06c0*/  BAR.SYNC.DEFER_BLOCKING 0x0 ;  /* 0x0000000000007b1d */ /* 0x000fec0000010000 */
[----:B------:R2:W-:Y:S01]  /*06d0*/  @!P0 STS [R4], RZ ;  /* 0x000000ff04008388 */ /* 0x0005e20000000800 */
[----:B------:R-:W-:Y:S01]  /*06e0*/  NOP ;  /* 0x0000000000007918 */ /* 0x000fe20000000000 */
[----:B------:R-:W-:Y:S05]  /*06f0*/  @P2 BRA `(.L_x_16) ;  /* 0x0000000000182947 */ /* 0x000fea0003800000 */
[----:B-1-345:R-:W1:Y:S01]  /*0700*/  LDS R2, [UR8+0x8] ;  /* 0x00000808ff027984 */ /* 0x03ae620008000800 */
[----:B------:R-:W3:Y:S01]  /*0710*/  LDC.64 R8, c[0x0][0x218] ;  /* 0x00008600ff087b82 */ /* 0x000ee20000000a00 */
[----:B------:R-:W-:Y:S02]  /*0720*/  IMAD.MOV.U32 R3, RZ, RZ, 0x70 ;  /* 0x00000070ff037424 */ /* 0x000fe400078e00ff */
[----:B---3--:R3:W-:Y:S03]  /*0730*/  STS.64 [UR8], R8 ;  /* 0x00000008ff007988 */ /* 0x0087e60008000a08 */
[----:B-1----:R-:W-:-:S05]  /*0740*/  LOP3.LUT R2, R2, 0x10, R3, 0xd8, !PT ;  /* 0x0000001002027812 */ /* 0x002fca00078ed803 */
[----:B------:R3:W-:Y:S02]  /*0750*/  STS [UR8+0x8], R2 ;  /* 0x00000802ff007988 */ /* 0x0007e40008000808 */
.L_x_16:
[----:B-1----:R-:W-:Y:S05]  /*0760*/  BSYNC B1 ;  /* 0x0000000000017941 */ /* 0x002fea0003800000 */
.L_x_15:
[----:B------:R-:W-:Y:S04]  /*0770*/  BSSY B2, `(.L_x_17) ;  /* 0x000000f000027945 */ /* 0x000fe80003800000 */
[----:B------:R-:W-:Y:S04]  /*0780*/  BSSY B1, `(.L_x_18) ;  /* 0x000000c000017945 */ /* 0x000fe80003800000 */
[----:B------:R-:W-:Y:S05]  /*0790*/  @P2 BRA `(.L_x_19) ;  /* 0x0000000000282947 */ /* 0x000fea0003800000 */
[----:B---345:R-:W1:Y:S01]  /*07a0*/  LDS R2, [UR8+0x34] ;  /* 0x00003408ff027984 */ /* 0x038e620008000800 */
[----:B------:R-:W-:Y:S01]  /*07b0*/  IMAD.MOV.U32 R3, RZ, RZ, 0x7f000000 ;  /* 0x7f000000ff037424 */ /* 0x000fe200078e00ff */
[----:B------:R-:W-:Y:S05]  /*07c0*/  @P2 BREAK B1 ;  /* 0x0000000000012942 */ /* 0x000fea0003800000 */
[----:B-1----:R-:W-:-:S05]  /*07d0*/  LOP3.LUT R2, R2, 0xff000000, R3, 0xb8, !PT ;  /* 0xff00000002027812 */ /* 0x002fca00078eb803 */
[----:B------:R1:W-:Y:S01]  /*07e0*/  STS [UR8+0x34], R2 ;  /* 0x00003402ff007988 */ /* 0x0003e20008000808 */
[----:B------:R-:W-:Y:S05]  /*07f0*/  @P2 BRA `(.L_x_20) ;  /* 0x0000000000182947 */ /* 0x000fea0003800000 */
[----:B------:R-:W3:Y:S01]  /*0800*/  LDS R3, [UR8+0x38] ;  /* 0x00003808ff037984 */ /* 0x000ee20008000800 */
[----:B-1----:R-:W-:-:S05]  /*0810*/  IMAD.MOV.U32 R2, RZ, RZ, 0xff ;  /* 0x000000ffff027424 */ /* 0x002fca00078e00ff */
[----:B---3--:R-:W-:-:S05]  /*0820*/  LOP3.LUT R2, R3, 0xff, R2, 0xb8, !PT ;  /* 0x000000ff03027812 */ /* 0x008fca00078eb802 */
[----:B------:R1:W-:Y:S02]  /*0830*/  STS [UR8+0x38], R2 ;  /* 0x00003802ff007988 */ /* 0x0003e40008000808 */
.L_x_19:
[----:B------:R-:W-:Y:S05]  /*0840*/  BSYNC B1 ;  /* 0x0000000000017941 */ /* 0x000fea0003800000 */
.L_x_18:
[----:B------:R1:W-:Y:S02]  /*0850*/  @!P2 STS [UR8+0x20], R5 ;  /* 0x00002005ff00a988 */ /* 0x0003e40008000808 */
.L_x_20:
[----:B------:R-:W-:Y:S05]  /*0860*/  BSYNC B2 ;  /* 0x0000000000027941 */ /* 0x000fea0003800000 */
.L_x_17:
[----:B------:R-:W-:Y:S05]  /*0870*/  WARPSYNC.ALL ;  /* 0x0000000000007948 */ /* 0x000fea0003800000 */
[----:B-1----:R-:W1:Y:S01]  /*0880*/  LDC R5, c[0x0][0x22c] ;  /* 0x00008b00ff057b82 */ /* 0x002e620000000800 */
[----:B------:R-:W-:Y:S01]  /*0890*/  BSSY B2, `(.L_x_21) ;  /* 0x000000b000027945 */ /* 0x000fe20003800000 */
[----:B-1----:R-:W-:-:S03]  /*08a0*/  VIADD R5, R5, 0xffffffff ;  /* 0xffffffff05057836 */ /* 0x002fc60000000000 */
[----:B------:R-:W-:Y:S05]  /*08b0*/  @P2 BRA `(.L_x_22) ;  /* 0x0000000000202947 */ /* 0x000fea0003800000 */
[----:B---345:R-:W1:Y:S01]  /*08c0*/  LDS R2, [UR8+0x1c] ;  /* 0x00001c08ff027984 */ /* 0x038e620008000800 */
[----:B------:R-:W3:Y:S03]  /*08d0*/  LDC.64 R12, c[0x0][0x240] ;  /* 0x00009000ff0c7b82 */ /* 0x000ee60000000a00 */
[----:B------:R4:W-:Y:S01]  /*08e0*/  STS [UR8+0x24], R5 ;  /* 0x00002405ff007988 */ /* 0x0009e20008000808 */
[--C-:B---3--:R-:W-:Y:S02]  /*08f0*/  SHF.R.U32.HI R9, RZ, 0x4, R13.reuse ;  /* 0x00000004ff097819 */ /* 0x108fe4000001160d */
[----:B------:R-:W-:-:S05]  /*0900*/  SHF.R.U64 R3, R12, 0x4, R13 ;  /* 0x000000040c037819 */ /* 0x000fca000000120d */
[----:B------:R4:W-:Y:S01]  /*0910*/  STS [UR8+0xc], R3 ;  /* 0x00000c03ff007988 */ /* 0x0009e20008000808 */
[----:B-1----:R-:W-:-:S05]  /*0920*/  LOP3.LUT R2, R2, 0xf, R9, 0xb8, !PT ;  /* 0x0000000f02027812 */ /* 0x002fca00078eb809 */
[----:B------:R4:W-:Y:S02]  /*0930*/  STS [UR8+0x1c], R2 ;  /* 0x00001c02ff007988 */ /* 0x0009e40008000808 */
.L_x_22:
[----:B------:R-:W-:Y:S05]  /*0940*/  BSYNC B2 ;  /* 0x0000000000027941 */ /* 0x000fea0003800000 */
.L_x_21:
[----:B------:R-:W-:Y:S04]  /*0950*/  BSSY B3, `(.L_x_23) ;  /* 0x000001d000037945 */ /* 0x000fe80003800000 */
[----:B------:R-:W-:Y:S04]  /*0960*/  BSSY B2, `(.L_x_24) ;  /* 0x0000018000027945 */ /* 0x000fe80003800000 */
[----:B------:R-:W-:Y:S05]  /*0970*/  @P2 BRA `(.L_x_25) ;  /* 0x00000000001c2947 */ /* 0x000fea0003800000 */
[----:B---345:R-:W1:Y:S02]  /*0980*/  LDS R2, [UR8+0x34] ;  /* 0x00003408ff027984 */ /* 0x038e640008000800 */
[----:B-1----:R-:W-:-:S05]  /*0990*/  LOP3.LUT R2, R2, 0x7, RZ, 0xb8, !PT ;  /* 0x0000000702027812 */ /* 0x002fca00078eb8ff */
[----:B------:R1:W-:Y:S01]  /*09a0*/  STS [UR8+0x34], R2 ;  /* 0x00003402ff007988 */ /* 0x0003e20008000808 */
[----:B------:R-:W-:Y:S05]  /*09b0*/  @P2 BRA `(.L_x_26) ;  /* 0x00000000001c2947 */ /* 0x000fea0003800000 */
[----:B-1----:R-:W1:Y:S02]  /*09c0*/  LDS R2, [UR8+0x34] ;  /* 0x00003408ff027984 */ /* 0x002e640008000800 */
[----:B-1----:R-:W-:-:S05]  /*09d0*/  LOP3.LUT R2, R2, 0x38, RZ, 0xb8, !PT ;  /* 0x0000003802027812 */ /* 0x002fca00078eb8ff */
[----:B------:R1:W-:Y:S02]  /*09e0*/  STS [UR8+0x34], R2 ;  /* 0x00003402ff007988 */ /* 0x0003e40008000808 */
.L_x_25:
[----:B------:R-:W-:Y:S05]  /*09f0*/  @P2 BRA `(.L_x_27) ;  /* 0x00000000001c2947 */ /* 0x000fea0003800000 */
[----:B-1-345:R-:W1:Y:S02]  /*0a00*/  LDS R2, [UR8+0x8] ;  /* 0x00000808ff027984 */ /* 0x03ae640008000800 */
[----:B-1----:R-:W-:-:S05]  /*0a10*/  LOP3.LUT R2, R2, 0x780, RZ, 0xb8, !PT ;  /* 0x0000078002027812 */ /* 0x002fca00078eb8ff */
[----:B------:R3:W-:Y:S02]  /*0a20*/  STS [UR8+0x8], R2 ;  /* 0x00000802ff007988 */ /* 0x0007e40008000808 */
.L_x_26:
[----:B------:R-:W-:Y:S05]  /*0a30*/  @P2 BRA `(.L_x_28) ;  /* 0x0000000000282947 */ /* 0x000fea0003800000 */
[----:B-1-3--:R-:W1:Y:S02]  /*0a40*/  LDS R2, [UR8+0x8] ;  /* 0x00000808ff027984 */ /* 0x00ae640008000800 */
[----:B-1----:R-:W-:-:S05]  /*0a50*/  LOP3.LUT R2, R2, 0x1800, RZ, 0xb8, !PT ;  /* 0x0000180002027812 */ /* 0x002fca00078eb8ff */
[----:B------:R1:W-:Y:S02]  /*0a60*/  STS [UR8+0x8], R2 ;  /* 0x00000802ff007988 */ /* 0x0003e40008000808 */
.L_x_27:
[----:B------:R-:W-:Y:S05]  /*0a70*/  @P2 BREAK B2 ;  /* 0x0000000000022942 */ /* 0x000fea0003800000 */
[----:B------:R-:W-:Y:S05]  /*0a80*/  @P2 BRA `(.L_x_29) ;  /* 0x0000000000242947 */ /* 0x000fea0003800000 */
[----:B-1-345:R-:W1:Y:S01]  /*0a90*/  LDS R2, [UR8+0x8] ;  /* 0x00000808ff027984 */ /* 0x03ae620008000800 */
[----:B------:R-:W-:-:S05]  /*0aa0*/  IMAD.MOV.U32 R3, RZ, RZ, 0x6000 ;  /* 0x00006000ff037424 */ /* 0x000fca00078e00ff */
[----:B-1----:R-:W-:-:S04]  /*0ab0*/  LOP3.LUT R2, R2, 0x6000, R3, 0xd8, !PT ;  /* 0x0000600002027812 */ /* 0x002fc800078ed803 */
[----:B------:R-:W-:-:S05]  /*0ac0*/  LOP3.LUT R2, R2, 0x400000, RZ, 0xb8, !PT ;  /* 0x0040000002027812 */ /* 0x000fca00078eb8ff */
[----:B------:R4:W-:Y:S02]  /*0ad0*/  STS [UR8+0x8], R2 ;  /* 0x00000802ff007988 */ /* 0x0009e40008000808 */
.L_x_28:
[----:B------:R-:W-:Y:S05]  /*0ae0*/  BSYNC B2 ;  /* 0x0000000000027941 */ /* 0x000fea0003800000 */
.L_x_24:
[----:B-1-34-:R-:W1:Y:S02]  /*0af0*/  @!P2 LDS R2, [UR8+0x8] ;  /* 0x00000808ff02a984 */ /* 0x01ae640008000800 */
[----:B-1----:R-:W-:-:S05]  /*0b00*/  @!P2 LOP3.LUT R2, R2, 0x8000, RZ, 0xb8, !PT ;  /* 0x000080000202a812 */ /* 0x002fca00078eb8ff */
[----:B------:R1:W-:Y:S02]  /*0b10*/  @!P2 STS [UR8+0x8], R2 ;  /* 0x00000802ff00a988 */ /* 0x0003e40008000808 */
.L_x_29:
[----:B------:R-:W-:Y:S05]  /*0b20*/  BSYNC B3 ;  /* 0x0000000000037941 */ /* 0x000fea0003800000 */
.L_x_23:
[----:B------:R-:W-:Y:S05]  /*0b30*/  WARPSYNC.ALL ;  /* 0x0000000000007948 */ /* 0x000fea0003800000 */
[----:B------:R-:W-:-:S04]  /*0b40*/  UIADD3 UR17, UR4, 0x80, URZ ;  /* 0x0000008004117890 */ /* 0x000fc8000fffe03f */
[----:B------:R-:W-:-:S04]  /*0b50*/  UIADD3 UR16, UP0, UR17, UR18, URZ ;  /* 0x0000001211107290 */ /* 0x000fc8000ff1e03f */
[----:B------:R-:W-:Y:S01]  /*0b60*/  ULEA.HI.X.SX32 UR17, UR17, UR19, 0x1, UP0 ;  /* 0x0000001311117291 */ /* 0x000fe200080f0e3f */
[----:B------:R-:W-:Y:S11]  /*0b70*/  @P0 BRA `(.L_x_30) ;  /* 0x0000000000280947 */ /* 0x000ff60003800000 */
[----:B-1-345:R-:W1:Y:S01]  /*0b80*/  S2R R2, SR_LANEID ;  /* 0x0000000000027919 */ /* 0x03ae620000000000 */
[----:B------:R-:W-:Y:S05]  /*0b90*/  WARPSYNC.ALL ;  /* 0x0000000000007948 */ /* 0x000fea0003800000 */
[----:B-1----:R-:W-:-:S05]  /*0ba0*/  IMAD.SHL.U32 R8, R2, 0x4, RZ ;  /* 0x0000000402087824 */ /* 0x002fca00078e00ff */
[----:B------:R-:W1:Y:S01]  /*0bb0*/  LDS R9, [R8+UR8] ;  /* 0x0000000808097984 */ /* 0x000e620008000800 */
[----:B------:R-:W-:-:S05]  /*0bc0*/  IADD3 R2, P1, R8, UR16, RZ ;  /* 0x0000001008027c10 */ /* 0x000fca000ff3e0ff */
[----:B------:R-:W-:-:S05]  /*0bd0*/  IMAD.X R3, RZ, RZ, UR17, P1 ;  /* 0x00000011ff037e24 */ /* 0x000fca00088e06ff */
[----:B-1----:R1:W3:Y:S01]  /*0be0*/  ATOMG.E.EXCH.STRONG.GPU PT, RZ, [R2], R9 ;  /* 0x0000000902ff73a8 */ /* 0x0022e200041ee100 */
[----:B------:R-:W-:-:S04]  /*0bf0*/  DEPBAR {5,4,3,2,1,0} ;  /* 0x0000003f0000791a */ /* 0x000fc80000000000 */
[----:B------:R1:W-:Y:S01]  /*0c00*/  UTMACCTL.IV [UR16] ;  /* 0x00000000100079b9 */ /* 0x0003e20008000000 */
[----:B------:R-:W-:Y:S01]  /*0c10*/  NOP ;  /* 0x0000000000007918 */ /* 0x000fe20000000000 */
.L_x_30:
[----:B------:R-:W-:Y:S05]  /*0c20*/  @P0 BRA `(.L_x_31) ;  /* 0x00000000000c0947 */ /* 0x000fea0003800000 */
[----:B------:R0:W-:Y:S01]  /*0c30*/  UTMACMDFLUSH ;  /* 0x00000000000079b7 */ /* 0x0001e20000000000 */
[----:B------:R-:W-:Y:S05]  /*0c40*/  @P0 BRA `(.L_x_31) ;  /* 0x0000000000040947 */ /* 0x000fea0003800000 */
[----:B------:R-:W-:-:S04]  /*0c50*/  DEPBAR.LE SB0, 0x0 ;  /* 0x000080000000791a */ /* 0x000fc80000000000 */
.L_x_31:
[----:B------:R-:W-:Y:S05]  /*0c60*/  WARPSYNC.ALL ;  /* 0x0000000000007948 */ /* 0x000fea0003800000 */
[----:B---3--:R-:W-:Y:S06]  /*0c70*/  BAR.SYNC.DEFER_BLOCKING 0x0 ;  /* 0x0000000000007b1d */ /* 0x008fec0000010000 */
[----:B------:R-:W-:Y:S02]  /*0c80*/  BSSY B3, `(.L_x_32) ;  /* 0x000000b000037945 */ /* 0x000fe40003800000 */
[----:B------:R-:W-:Y:S06]  /*0c90*/  BAR.SYNC.DEFER_BLOCKING 0x0 ;  /* 0x0000000000007b1d */ /* 0x000fec0000010000 */
[----:B------:R3:W-:Y:S01]  /*0ca0*/  @!P0 STS [R4], RZ ;  /* 0x000000ff04008388 */ /* 0x0007e20000000800 */
[----:B------:R-:W-:Y:S01]  /*0cb0*/  NOP ;  /* 0x0000000000007918 */ /* 0x000fe20000000000 */
[----:B------:R-:W-:Y:S05]  /*0cc0*/  @P2 BRA `(.L_x_33) ;  /* 0x0000000000182947 */ /* 0x000fea0003800000 */
[----:B-1--45:R-:W1:Y:S01]  /*0cd0*/  LDS R2, [UR8+0x8] ;  /* 0x00000808ff027984 */ /* 0x032e620008000800 */
[----:B------:R-:W4:Y:S01]  /*0ce0*/  LDC.64 R8, c[0x0][0x220] ;  /* 0x00008800ff087b82 */ /* 0x000f220000000a00 */
[----:B------:R-:W-:Y:S02]  /*0cf0*/  IMAD.MOV.U32 R3, RZ, RZ, 0x70 ;  /* 0x00000070ff037424 */ /* 0x000fe400078e00ff */
[----:B----4-:R4:W-:Y:S03]  /*0d00*/  STS.64 [UR8], R8 ;  /* 0x00000008ff007988 */ /* 0x0109e60008000a08 */
[----:B-1----:R-:W-:-:S05]  /*0d10*/  LOP3.LUT R2, R2, 0x10, R3, 0xd8, !PT ;  /* 0x0000001002027812 */ /* 0x002fca00078ed803 */
[----:B------:R4:W-:Y:S02]  /*0d20*/  STS [UR8+0x8], R2 ;  /* 0x00000802ff007988 */ /* 0x0009e40008000808 */
.L_x_33:
[----:B-1----:R-:W-:Y:S05]  /*0d30*/  BSYNC B3 ;  /* 0x0000000000037941 */ /* 0x002fea0003800000 */
.L_x_32:
[----:B------:R-:W-:Y:S04]  /*0d40*/  BSSY B3, `(.L_x_34) ;  /* 0x0000033000037945 */ /* 0x000fe80003800000 */
[----:B------:R-:W-:Y:S04]  /*0d50*/  BSSY B4, `(.L_x_35) ;  /* 0x000002e000047945 */ /* 0x000fe80003800000 */
[----:B------:R-:W-:Y:S05]  /*0d60*/  @P2 BRA `(.L_x_36) ;  /* 0x0000000000242947 */ /* 0x000fea0003800000 */
[----:B----45:R-:W1:Y:S01]  /*0d70*/  LDS R2, [UR8+0x34] ;  /* 0x00003408ff027984 */ /* 0x030e620008000800 */
[----:B------:R-:W-:-:S05]  /*0d80*/  IMAD.MOV.U32 R3, RZ, RZ, 0x7f000000 ;  /* 0x7f000000ff037424 */ /* 0x000fca00078e00ff */
[----:B-1----:R-:W-:-:S05]  /*0d90*/  LOP3.LUT R2, R2, 0xff000000, R3, 0xb8, !PT ;  /* 0xff00000002027812 */ /* 0x002fca00078eb803 */
[----:B------:R1:W-:Y:S01]  /*0da0*/  STS [UR8+0x34], R2 ;  /* 0x00003402ff007988 */ /* 0x0003e20008000808 */
[----:B------:R-:W-:Y:S05]  /*0db0*/  @P2 BRA `(.L_x_37) ;  /* 0x0000000000182947 */ /* 0x000fea0003800000 */
[----:B-1----:R-:W1:Y:S01]  /*0dc0*/  LDS R2, [UR8+0x38] ;  /* 0x00003808ff027984 */ /* 0x002e620008000800 */
[----:B------:R-:W-:-:S05]  /*0dd0*/  IMAD.MOV.U32 R3, RZ, RZ, 0x3f ;  /* 0x0000003fff037424 */ /* 0x000fca00078e00ff */
[----:B-1----:R-:W-:-:S05]  /*0de0*/  LOP3.LUT R2, R2, 0xff, R3, 0xb8, !PT ;  /* 0x000000ff02027812 */ /* 0x002fca00078eb803 */
[----:B------:R1:W-:Y:S02]  /*0df0*/  STS [UR8+0x38], R2 ;  /* 0x00003802ff007988 */ /* 0x0003e40008000808 */
.L_x_36:
[----:B------:R-:W-:Y:S05]  /*0e00*/  @P2 BRA `(.L_x_38) ;  /* 0x00000000000c2947 */ /* 0x000fea0003800000 */
[----:B------:R1:W-:Y:S02]  /*0e10*/  STS [UR8+0x20], R5 ;  /* 0x00002005ff007988 */ /* 0x0003e40008000808 */
.L_x_37:
[----:B------:R-:W-:Y:S05]  /*0e20*/  @P2 BRA `(.L_x_39) ;  /* 0x0000000000242947 */ /* 0x000fea0003800000 */
[----:B------:R1:W-:Y:S02]  /*0e30*/  STS [UR8+0x24], R6 ;  /* 0x00002406ff007988 */ /* 0x0003e40008000808 */
.L_x_38:
[----:B------:R-:W-:Y:S05]  /*0e40*/  @P2 BRA `(.L_x_40) ;  /* 0x00000000002c2947 */ /* 0x000fea0003800000 */
[----:B-1--45:R-:W1:Y:S01]  /*0e50*/  LDS R2, [UR8+0x1c] ;  /* 0x00001c08ff027984 */ /* 0x032e620008000800 */
[----:B------:R-:W4:Y:S02]  /*0e60*/  LDC.64 R8, c[0x0][0x248] ;  /* 0x00009200ff087b82 */ /* 0x000f240000000a00 */
[--C-:B----4-:R-:W-:Y:S02]  /*0e70*/  SHF.R.U32.HI R5, RZ, 0x4, R9.reuse ;  /* 0x00000004ff057819 */ /* 0x110fe40000011609 */
[----:B------:R-:W-:-:S05]  /*0e80*/  SHF.R.U64 R3, R8, 0x4, R9 ;  /* 0x0000000408037819 */ /* 0x000fca0000001209 */
[----:B------:R4:W-:Y:S01]  /*0e90*/  STS [UR8+0xc], R3 ;  /* 0x00000c03ff007988 */ /* 0x0009e20008000808 */
[----:B-1----:R-:W-:-:S05]  /*0ea0*/  LOP3.LUT R2, R2, 0xf, R5, 0xb8, !PT ;  /* 0x0000000f02027812 */ /* 0x002fca00078eb805 */
[----:B------:R4:W-:Y:S02]  /*0eb0*/  STS [UR8+0x1c], R2 ;  /* 0x00001c02ff007988 */ /* 0x0009e40008000808 */
.L_x_39:
[----:B------:R-:W-:Y:S05]  /*0ec0*/  @P2 BRA `(.L_x_41) ;  /* 0x00000000001c2947 */ /* 0x000fea0003800000 */
[----:B-1--45:R-:W1:Y:S02]  /*0ed0*/  LDS R2, [UR8+0x34] ;  /* 0x00003408ff027984 */ /* 0x032e640008000800 */
[----:B-1----:R-:W-:-:S05]  /*0ee0*/  LOP3.LUT R2, R2, 0x7, RZ, 0xb8, !PT ;  /* 0x0000000702027812 */ /* 0x002fca00078eb8ff */
[----:B------:R1:W-:Y:S02]  /*0ef0*/  STS [UR8+0x34], R2 ;  /* 0x00003402ff007988 */ /* 0x0003e40008000808 */
.L_x_40:
[----:B------:R-:W-:Y:S05]  /*0f00*/  @P2 BRA `(.L_x_42) ;  /* 0x00000000001c2947 */ /* 0x000fea0003800000 */
[----:B-1--45:R-:W1:Y:S02]  /*0f10*/  LDS R2, [UR8+0x34] ;  /* 0x00003408ff027984 */ /* 0x032e640008000800 */
[----:B-1----:R-:W-:-:S05]  /*0f20*/  LOP3.LUT R2, R2, 0x38, RZ, 0xb8, !PT ;  /* 0x0000003802027812 */ /* 0x002fca00078eb8ff */
[----:B------:R1:W-:Y:S02]  /*0f30*/  STS [UR8+0x34], R2 ;  /* 0x00003402ff007988 */ /* 0x0003e40008000808 */
.L_x_41:
[----:B------:R-:W-:Y:S05]  /*0f40*/  @P2 BRA `(.L_x_43) ;  /* 0x00000000001c2947 */ /* 0x000fea0003800000 */
[----:B-1--45:R-:W1:Y:S02]  /*0f50*/  LDS R2, [UR8+0x8] ;  /* 0x00000808ff027984 */ /* 0x032e640008000800 */
[----:B-1----:R-:W-:-:S05]  /*0f60*/  LOP3.LUT R2, R2, 0x780, RZ, 0xb8, !PT ;  /* 0x0000078002027812 */ /* 0x002fca00078eb8ff */
[----:B------:R1:W-:Y:S02]  /*0f70*/  STS [UR8+0x8], R2 ;  /* 0x00000802ff007988 */ /* 0x0003e40008000808 */
.L_x_42:
[----:B------:R-:W-:Y:S05]  /*0f80*/  @P2 BRA `(.L_x_44) ;  /* 0x0000000000282947 */ /* 0x000fea0003800000 */
[----:B-1--45:R-:W1:Y:S02]  /*0f90*/  LDS R2, [UR8+0x8] ;  /* 0x00000808ff027984 */ /* 0x032e640008000800 */
[----:B-1----:R-:W-:-:S05]  /*0fa0*/  LOP3.LUT R2, R2, 0x1800, RZ, 0xb8, !PT ;  /* 0x0000180002027812 */ /* 0x002fca00078eb8ff */
[----:B------:R1:W-:Y:S02]  /*0fb0*/  STS [UR8+0x8], R2 ;  /* 0x00000802ff007988 */ /* 0x0003e40008000808 */
.L_x_43:
[----:B------:R-:W-:Y:S05]  /*0fc0*/  @P2 BREAK B4 ;  /* 0x0000000000042942 */ /* 0x000fea0003800000 */
[----:B------:R-:W-:Y:S05]  /*0fd0*/  @P2 BRA `(.L_x_45) ;  /* 0x0000000000242947 */ /* 0x000fea0003800000 */
[----:B-1--45:R-:W1:Y:S01]  /*0fe0*/  LDS R2, [UR8+0x8] ;  /* 0x00000808ff027984 */ /* 0x032e620008000800 */
[----:B------:R-:W-:-:S05]  /*0ff0*/  IMAD.MOV.U32 R3, RZ, RZ, 0x6000 ;  /* 0x00006000ff037424 */ /* 0x000fca00078e00ff */
[----:B-1----:R-:W-:-:S04]  /*1000*/  LOP3.LUT R2, R2, 0x6000, R3, 0xd8, !PT ;  /* 0x0000600002027812 */ /* 0x002fc800078ed803 */
[----:B------:R-:W-:-:S05]  /*1010*/  LOP3.LUT R2, R2, 0x400000, RZ, 0xb8, !PT ;  /* 0x0040000002027812 */ /* 0x000fca00078eb8ff */
[----:B------:R1:W-:Y:S02]  /*1020*/  STS [UR8+0x8], R2 ;  /* 0x00000802ff007988 */ /* 0x0003e40008000808 */
.L_x_44:
[----:B------:R-:W-:Y:S05]  /*1030*/  BSYNC B4 ;  /* 0x0000000000047941 */ /* 0x000fea0003800000 */
.L_x_35:
[----:B-1--45:R-:W1:Y:S02]  /*1040*/  @!P2 LDS R2, [UR8+0x8] ;  /* 0x00000808ff02a984 */ /* 0x032e640008000800 */
[----:B-1----:R-:W-:-:S05]  /*1050*/  @!P2 LOP3.LUT R2, R2, 0x8000, RZ, 0xb8, !PT ;  /* 0x000080000202a812 */ /* 0x002fca00078eb8ff */
[----:B------:R1:W-:Y:S02]  /*1060*/  @!P2 STS [UR8+0x8], R2 ;  /* 0x00000802ff00a988 */ /* 0x0003e40008000808 */
.L_x_45:
[----:B------:R-:W-:Y:S05]  /*1070*/  BSYNC B3 ;  /* 0x0000000000037941 */ /* 0x000fea0003800000 */
.L_x_34:
[----:B------:R-:W-:Y:S05]  /*1080*/  WARPSYNC.ALL ;  /* 0x0000000000007948 */ /* 0x000fea0003800000 */
[----:B------:R-:W-:-:S04]  /*1090*/  UIADD3 UR4, UR4, 0x100, URZ ;  /* 0x0000010004047890 */ /* 0x000fc8000fffe03f */
[----:B------:R-:W-:-:S04]  /*10a0*/  UIADD3 UR18, UP0, UR4, UR18, URZ ;  /* 0x0000001204127290 */ /* 0x000fc8000ff1e03f */
[----:B------:R-:W-:Y:S01]  /*10b0*/  ULEA.HI.X.SX32 UR19, UR4, UR19, 0x1, UP0 ;  /* 0x0000001304137291 */ /* 0x000fe200080f0e3f */
[----:B------:R-:W-:Y:S11]  /*10c0*/  @P0 BRA `(.L_x_46) ;  /* 0x0000000000280947 */ /* 0x000ff60003800000 */
[----:B-1--45:R-:W2:Y:S01]  /*10d0*/  S2R R2, SR_LANEID ;  /* 0x0000000000027919 */ /* 0x032ea20000000000 */
[----:B------:R-:W-:Y:S05]  /*10e0*/  WARPSYNC.ALL ;  /* 0x0000000000007948 */ /* 0x000fea0003800000 */
[----:B--23--:R-:W-:-:S05]  /*10f0*/  IMAD.SHL.U32 R4, R2, 0x4, RZ ;  /* 0x0000000402047824 */ /* 0x00cfca00078e00ff */
[----:B------:R-:W1:Y:S01]  /*1100*/  LDS R5, [R4+UR8] ;  /* 0x0000000804057984 */ /* 0x000e620008000800 */
[----:B------:R-:W-:-:S05]  /*1110*/  IADD3 R2, P1, R4, UR18, RZ ;  /* 0x0000001204027c10 */ /* 0x000fca000ff3e0ff */
[----:B------:R-:W-:-:S05]  /*1120*/  IMAD.X R3, RZ, RZ, UR19, P1 ;  /* 0x00000013ff037e24 */ /* 0x000fca00088e06ff */
[----:B-1----:R1:W2:Y:S01]  /*1130*/  ATOMG.E.EXCH.STRONG.GPU PT, RZ, [R2], R5 ;  /* 0x0000000502ff73a8 */ /* 0x0022a200041ee100 */
[----:B------:R-:W-:-:S04]  /*1140*/  DEPBAR {5,4,3,2,1,0} ;  /* 0x0000003f0000791a */ /* 0x000fc80000000000 */
[----:B------:R1:W-:Y:S01]  /*1150*/  UTMACCTL.IV [UR18] ;  /* 0x00000000120079b9 */ /* 0x0003e20008000000 */
[----:B------:R-:W-:Y:S01]  /*1160*/  NOP ;  /* 0x0000000000007918 */ /* 0x000fe20000000000 */
.L_x_46:
[----:B------:R-:W-:Y:S05]  /*1170*/  @P0 BRA `(.L_x_47) ;  /* 0x00000000000c0947 */ /* 0x000fea0003800000 */
[----:B------:R0:W-:Y:S01]  /*1180*/  UTMACMDFLUSH ;  /* 0x00000000000079b7 */ /* 0x0001e20000000000 */
[----:B------:R-:W-:Y:S05]  /*1190*/  @P0 BRA `(.L_x_47) ;  /* 0x0000000000040947 */ /* 0x000fea0003800000 */
[----:B------:R-:W-:-:S04]  /*11a0*/  DEPBAR.LE SB0, 0x0 ;  /* 0x000080000000791a */ /* 0x000fc80000000000 */
.L_x_47:
[----:B------:R-:W-:Y:S05]  /*11b0*/  WARPSYNC.ALL ;  /* 0x0000000000007948 */ /* 0x000fea0003800000 */
[----:B--2---:R-:W-:Y:S01]  /*11c0*/  BAR.SYNC.DEFER_BLOCKING 0x0 ;  /* 0x0000000000007b1d */ /* 0x004fe20000010000 */
[----:B------:R-:W-:Y:S01]  /*11d0*/  ISETP.GT.AND P0, PT, R14, RZ, PT ;  /* 0x000000ff0e00720c */ /* 0x000fe20003f04270 */
[----:B------:R-:W-:Y:S02]  /*11e0*/  USHF.L.U32 UR11, UR10, 0x8, URZ ;  /* 0x000000080a0b7899 */ /* 0x000fe4000800063f */
[----:B------:R-:W-:Y:S02]  /*11f0*/  USHF.L.U32 UR27, UR9, 0x6, URZ ;  /* 0x00000006091b7899 */ /* 0x000fe4000800063f */
[----:B------:R-:W-:Y:S01]  /*1200*/  VOTEU.ALL UP0, P2 ;  /* 0x00000000003f7886 */ /* 0x000fe20001000000 */
[----:B------:R-:W-:-:S04]  /*1210*/  UMOV UR4, 0x1 ;  /* 0x0000000100047882 */ /* 0x000fc80000000000 */
[----:B------:R-:W-:-:S04]  /*1220*/  @!UP0 UIADD3 UR4, -UR4, 0x100000, URZ ;  /* 0x0010000004048890 */ /* 0x000fc8000fffe13f */
[----:B------:R-:W-:Y:S02]  /*1230*/  @!UP0 USHF.L.U32 UR5, UR4, 0xb, URZ ;  /* 0x0000000b04058899 */ /* 0x000fe4000800063f */
[----:B------:R-:W-:Y:S01]  /*1240*/  @!UP0 USHF.L.U32 UR4, UR4, 0x1, URZ ;  /* 0x0000000104048899 */ /* 0x000fe2000800063f */
[----:B------:R-:W-:Y:S01]  /*1250*/  VOTEU.ALL UP0, P2 ;  /* 0x00000000003f7886 */ /* 0x000fe20001000000 */
[----:B------:R-:W2:Y:S10]  /*1260*/  FENCE.VIEW.ASYNC.S ;  /* 0x00000000000073c6 */ /* 0x000eb40000000000 */
[----:B--2---:R2:W1:Y:S01]  /*1270*/  @!UP0 SYNCS.EXCH.64 URZ, [UR8+0xa000], UR4 ;  /* 0x00a00004083f85b2 */ /* 0x0044620008000100 */
[----:B------:R-:W-:Y:S05]  /*1280*/  @P0 BRA `(.L_x_48) ;  /* 0x0000000000880947 */ /* 0x000fea0003800000 */
[----:B-1--45:R-:W-:Y:S02]  /*1290*/  SHF.R.U32.HI R2, RZ, 0x5, R0 ;  /* 0x00000005ff027819 */ /* 0x032fe40000011600 */
[----:B------:R-:W-:Y:S02]  /*12a0*/  CS2R R24, SRZ ;  /* 0x0000000000187805 */ /* 0x000fe4000001ff00 */
[----:B------:R-:W-:Y:S02]  /*12b0*/  CS2R R26, SRZ ;  /* 0x00000000001a7805 */ /* 0x000fe4000001ff00 */
[----:B------:R-:W-:Y:S02]  /*12c0*/  CS2R R28, SRZ ;  /* 0x00000000001c7805 */ /* 0x000fe4000001ff00 */
[----:B------:R-:W-:Y:S02]  /*12d0*/  CS2R R30, SRZ ;  /* 0x00000000001e7805 */ /* 0x000fe4000001ff00 */
[----:B------:R-:W-:-:S02]  /*12e0*/  CS2R R32, SRZ ;  /* 0x0000000000207805 */ /* 0x000fc4000001ff00 */
[----:B------:R-:W-:Y:S02]  /*12f0*/  CS2R R34, SRZ ;  /* 0x0000000000227805 */ /* 0x000fe4000001ff00 */
        /* <DEDUP_REMOVED lines=25> */
[----:B------:R-:W-:Y:S01]  /*1490*/  CS2R R86, SRZ ;  /* 0x0000000000567805 */ /* 0x000fe2000001ff00 */
[----:B------:R-:W-:Y:S06]  /*14a0*/  BRA `(.L_x_49) ;  /* 0x0000000400947947 */ /* 0x000fec0003800000 */
.L_x_48:
[----:B--2---:R-:W-:Y:S01]  /*14b0*/  UIADD3 UR5, UR8, 0x8000, URZ ;  /* 0x0000800008057890 */ /* 0x004fe2000fffe03f */
[----:B-1--45:R-:W-:Y:S01]  /*14c0*/  SHF.R.U32.HI R2, RZ, 0x5, R0 ;  /* 0x00000005ff027819 */ /* 0x032fe20000011600 */
[----:B------:R-:W-:Y:S01]  /*14d0*/  UMOV UR4, URZ ;  /* 0x0000003f00047c82 */ /* 0x000fe20008000000 */
[----:B------:R-:W-:Y:S01]  /*14e0*/  CS2R R24, SRZ ;  /* 0x0000000000187805 */ /* 0x000fe2000001ff00 */
[----:B------:R-:W-:Y:S01]  /*14f0*/  USHF.R.U32.HI UR5, URZ, 0x4, UR5 ;  /* 0x000000043f057899 */ /* 0x000fe20008011605 */
[----:B------:R-:W-:Y:S02]  /*1500*/  CS2R R26, SRZ ;  /* 0x00000000001a7805 */ /* 0x000fe4000001ff00 */
[----:B------:R-:W-:Y:S02]  /*1510*/  CS2R R28, SRZ ;  /* 0x00000000001c7805 */ /* 0x000fe4000001ff00 */
[----:B------:R-:W-:Y:S01]  /*1520*/  CS2R R30, SRZ ;  /* 0x00000000001e7805 */ /* 0x000fe2000001ff00 */
[----:B------:R-:W-:Y:S01]  /*1530*/  USGXT.U32 UR20, UR5, 0xe ;  /* 0x0000000e0514789a */ /* 0x000fe20008000000 */
[----:B------:R-:W-:-:S02]  /*1540*/  CS2R R32, SRZ ;  /* 0x0000000000207805 */ /* 0x000fc4000001ff00 */
[----:B------:R-:W-:Y:S02]  /*1550*/  CS2R R34, SRZ ;  /* 0x0000000000227805 */ /* 0x000fe4000001ff00 */
[----:B------:R-:W-:Y:S01]  /*1560*/  CS2R R36, SRZ ;  /* 0x0000000000247805 */ /* 0x000fe2000001ff00 */
[----:B------:R-:W-:Y:S01]  /*1570*/  UIADD3 UR12, UP0, UR20, 0x2, URZ ;  /* 0x00000002140c7890 */ /* 0x000fe2000ff1e03f */
[----:B------:R-:W-:Y:S02]  /*1580*/  CS2R R38, SRZ ;  /* 0x0000000000267805 */ /* 0x000fe4000001ff00 */
[----:B------:R-:W-:Y:S02]  /*1590*/  CS2R R40, SRZ ;  /* 0x0000000000287805 */ /* 0x000fe4000001ff00 */
[----:B------:R-:W-:Y:S01]  /*15a0*/  CS2R R42, SRZ ;  /* 0x00000000002a7805 */ /* 0x000fe2000001ff00 */
[----:B------:R-:W-:Y:S01]  /*15b0*/  UIADD3.X UR13, UR4, 0x40000040, URZ, UP0, !UPT ;  /* 0x40000040040d7890 */ /* 0x000fe200087fe43f */
        /* <DEDUP_REMOVED lines=22> */
[----:B------:R-:W-:Y:S02]  /*1720*/  UIADD3.64 UR28, UR12, 0x2, URZ ;  /* 0x000000020c1c7897 */ /* 0x000fe4000fffe03f */
[----:B------:R-:W-:Y:S01]  /*1730*/  UIADD3.64 UR32, UR12, 0x4, URZ ;  /* 0x000000040c207897 */ /* 0x000fe2000fffe03f */
[----:B------:R-:W-:-:S11]  /*1740*/  UMOV UR26, URZ ;  /* 0x0000003f001a7c82 */ /* 0x000fd60008000000 */
.L_x_51:
[----:B------:R-:W-:Y:S01]  /*1750*/  BAR.SYNC.DEFER_BLOCKING 0x0 ;  /* 0x0000000000007b1d */ /* 0x000fe20000010000 */
[----:B------:R-:W-:Y:S01]  /*1760*/  ELECT P1, URZ, PT ;  /* 0x00000000003f782f */ /* 0x000fe20003820000 */
[----:B------:R-:W-:Y:S01]  /*1770*/  @!P2 IMAD.MOV.U32 R3, RZ, RZ, 0xa000 ;  /* 0x0000a000ff03a424 */ /* 0x000fe200078e00ff */
[----:B------:R-:W-:Y:S02]  /*1780*/  ELECT P0, URZ, PT ;  /* 0x00000000003f782f */ /* 0x000fe40003800000 */
[C---:B------:R-:W-:Y:S01]  /*1790*/  ISETP.LT.U32.AND P1, PT, R7.reuse, 0x20, P1 ;  /* 0x000000200700780c */ /* 0x040fe20000f21070 */
[----:B------:R-:W-:Y:S01]  /*17a0*/  UMOV UR10, UR26 ;  /* 0x0000001a000a7c82 */ /* 0x000fe20008000000 */
[----:B------:R-:W-:-:S11]  /*17b0*/  ISETP.LT.U32.AND P0, PT, R7, 0x20, P0 ;  /* 0x000000200700780c */ /* 0x000fd60000701070 */
[----:B------:R-:W-:Y:S01]  /*17c0*/  VOTEU.ANY UP0, P1 ;  /* 0x00000000003f7886 */ /* 0x000fe20000800100 */
[----:B------:R-:W-:Y:S01]  /*17d0*/  VOTEU.ANY UP2, P1 ;  /* 0x00000000003f7886 */ /* 0x000fe20000840100 */
[----:B------:R-:W-:Y:S01]  /*17e0*/  VOTEU.ANY UP1, P0 ;  /* 0x00000000003f7886 */ /* 0x000fe20000020100 */
[----:B------:R-:W-:Y:S02]  /*17f0*/  VOTEU.ANY UP3, P0 ;  /* 0x00000000003f7886 */ /* 0x000fe40000060100 */
[----:B------:R-:W-:Y:S02]  /*1800*/  @UP0 UIADD3 UR24, UR8, 0x8000, URZ ;  /* 0x0000800008180890 */ /* 0x000fe4000fffe03f */
[----:B------:R1:W-:Y:S01]  /*1810*/  @!P2 SYNCS.ARRIVE.TRANS64 RZ, [UR8+0xa000], R3 ;  /* 0x00a00003ffffa9a7 */ /* 0x0003e20008000008 */
[----:B------:R-:W-:Y:S01]  /*1820*/  @UP0 UIADD3 UR25, UR8, 0xa000, URZ ;  /* 0x0000a00008190890 */ /* 0x000fe2000fffe03f */
[----:B------:R-:W-:Y:S01]  /*1830*/  @UP0 UMOV UR4, UR6 ;  /* 0x0000000600040c82 */ /* 0x000fe20008000000 */
[----:B------:R-:W-:Y:S01]  /*1840*/  @UP0 UMOV UR5, UR7 ;  /* 0x0000000700050c82 */ /* 0x000fe20008000000 */
[----:B------:R-:W-:Y:S01]  /*1850*/  BAR.SYNC.DEFER_BLOCKING 0x0 ;  /* 0x0000000000007b1d */ /* 0x000fe20000010000 */
[----:B------:R-:W-:Y:S01]  /*1860*/  @UP1 UIADD3 UR9, UR8, 0xa000, URZ ;  /* 0x0000a00008091890 */ /* 0x000fe2000fffe03f */
[----:B-1----:R-:W-:-:S04]  /*1870*/  SHF.L.U32 R3, R10, 0x1f, RZ ;  /* 0x0000001f0a037819 */ /* 0x002fc800000006ff */
[----:B------:R-:W-:Y:S01]  /*1880*/  @UP1 UMOV UR14, UR16 ;  /* 0x00000010000e1c82 */ /* 0x000fe20008000000 */
[----:B------:R-:W-:Y:S01]  /*1890*/  @UP1 UMOV UR15, UR17 ;  /* 0x00000011000f1c82 */ /* 0x000fe20008000000 */
[----:B------:R1:W-:Y:S01]  /*18a0*/  @UP2 UTMALDG.2D [UR24], [UR4] ;  /* 0x00000018040025b4 */ /* 0x0003e20008008000 */
[----:B------:R2:W-:Y:S06]  /*18b0*/  MEMBAR.ALL.CTA ;  /* 0x0000000000007992 */ /* 0x0005ec0000008000 */
[----:B--2---:R-:W2:Y:S02]  /*18c0*/  FENCE.VIEW.ASYNC.S ;  /* 0x00000000000073c6 */ /* 0x004ea40000000000 */
[----:B--2---:R-:W-:Y:S06]  /*18d0*/  BAR.SYNC.DEFER_BLOCKING 0x0 ;  /* 0x0000000000007b1d */ /* 0x004fec0000010000 */
[----:B------:R1:W-:Y:S02]  /*18e0*/  @UP3 UTMALDG.2D [UR8], [UR14] ;  /* 0x000000080e0035b4 */ /* 0x0003e40008008000 */
[----:B------:R-:W-:Y:S06]  /*18f0*/  BAR.SYNC.DEFER_BLOCKING 0x0 ;  /* 0x0000000000007b1d */ /* 0x000fec0000010000 */
[----:B------:R-:W2:Y:S02]  /*1900*/  SYNCS.PHASECHK.TRANS64.TRYWAIT P0, [UR8+0xa000], R3 ;  /* 0x00a00003ff0075a7 */ /* 0x000ea40008000148 */
[----:B-12---:R-:W-:Y:S05]  /*1910*/  @!P0 BRA `(.L_x_50) ;  /* 0x0000000800088947 */ /* 0x006fea0003800000 */
.L_x_52:
[----:B------:R-:W1:Y:S01]  /*1920*/  SHFL.IDX PT, R3, R2, RZ, 0x1f ;  /* 0x00001fff02037589 */ /* 0x000e6200000e0000 */
[----:B------:R-:W-:Y:S01]  /*1930*/  WARPGROUP.ARRIVE ;  /* 0x00000000000079c5 */ /* 0x000fe20000000000 */
[----:B------:R-:W-:Y:S01]  /*1940*/  UMOV UR21, 0x40000040 ;  /* 0x4000004000157882 */ /* 0x000fe20000000000 */
[----:B------:R-:W-:Y:S01]  /*1950*/  UMOV UR23, 0x40000040 ;  /* 0x4000004000177882 */ /* 0x000fe20000000000 */
[----:B------:R-:W-:Y:S01]  /*1960*/  UIADD3 UR26, UR26, 0x80, URZ ;  /* 0x000000801a1a7890 */ /* 0x000fe2000fffe03f */
[----:B------:R-:W-:Y:S02]  /*1970*/  LOP3.LUT R10, R10, 0x1, RZ, 0x3c, !PT ;  /* 0x000000010a0a7812 */ /* 0x000fe400078e3cff */
[----:B-1----:R-:W-:Y:S02]  /*1980*/  R2UR UR4, R3 ;  /* 0x00000000030472ca */ /* 0x002fe400000e0000 */
[----:B------:R-:W1:Y:S11]  /*1990*/  LDC R3, c[0x0][0x230] ;  /* 0x00008c00ff037b82 */ /* 0x000e760000000800 */
[----:B------:R-:W-:-:S04]  /*19a0*/  USHF.L.U32 UR4, UR4, 0x8, URZ ;  /* 0x0000000804047899 */ /* 0x000fc8000800063f */
[----:B------:R-:W-:-:S04]  /*19b0*/  ULOP3.LUT UR4, UR4, 0x400, URZ, 0xc0, !UPT ;  /* 0x0000040004047892 */ /* 0x000fc8000f8ec03f */
[----:B------:R-:W-:-:S04]  /*19c0*/  ULEA.HI UR4, UR8, UR4, URZ, 0x1c ;  /* 0x0000000408047291 */ /* 0x000fc8000f8fe03f */
[----:B------:R-:W-:Y:S01]  /*19d0*/  ULOP3.LUT UR22, UR4, 0x3fff, URZ, 0xc0, !UPT ;  /* 0x00003fff04167892 */ /* 0x000fe2000f8ec03f */
[----:B-1----:R-:W-:Y:S02]  /*19e0*/  ISETP.LE.AND P0, PT, R3, UR26, PT ;  /* 0x0000001a03007c0c */ /* 0x002fe4000bf03270 */
[----:B------:R-:W-:Y:S01]  /*19f0*/  UMOV UR4, URZ ;  /* 0x0000003f00047c82 */ /* 0x000fe20008000000 */
[----:B------:R-:W-:-:S04]  /*1a00*/  UIADD3 UR14, UP0, UR22, 0x2, URZ ;  /* 0x00000002160e7890 */ /* 0x000fc8000ff1e03f */
[----:B------:R-:W-:Y:S01]  /*1a10*/  UIADD3.X UR15, UR4, 0x40000040, URZ, UP0, !UPT ;  /* 0x40000040040f7890 */ /* 0x000fe200087fe43f */
[----:B------:R-:W-:Y:S03]  /*1a20*/  QGMMA.64x128x32.F32.E4M3.E4M3 R24, gdesc[UR20], R24, gsb0 ;  /* 0x01e00000141879f3 */ /* 0x000fe60008000818 */
[----:B------:R-:W-:Y:S02]  /*1a30*/  UIADD3.64 UR30, UR14, 0x2, URZ ;  /* 0x000000020e1e7897 */ /* 0x000fe4000fffe03f */
[----:B------:R-:W-:Y:S01]  /*1a40*/  UIADD3.64 UR34, UR14, 0x4, URZ ;  /* 0x000000040e227897 */ /* 0x000fe2000fffe03f */
[----:B------:R-:W-:Y:S02]  /*1a50*/  WARPGROUP.DEPBAR.LE gsb0, 0x0 ;  /* 0x00008000000079c5 */ /* 0x000fe40000010000 */
[----:B------:R-:W-:-:S06]  /*1a60*/  WARPGROUP.ARRIVE ;  /* 0x00000000000079c5 */ /* 0x000fcc0000000000 */
[----:B------:R-:W-:Y:S03]  /*1a70*/  QGMMA.64x128x32.F32.E4M3.E4M3 R24, gdesc[UR12], R24, gsb0 ;  /* 0x01e000000c1879f3 */ /* 0x000fe60008000818 */
[----:B------:R-:W-:Y:S02]  /*1a80*/  WARPGROUP.DEPBAR.LE gsb0, 0x0 ;  /* 0x00008000000079c5 */ /* 0x000fe40000010000 */
[----:B------:R-:W-:-:S07]  /*1a90*/  WARPGROUP.ARRIVE ;  /* 0x00000000000079c5 */ /* 0x000fce0000000000 */
[----:B------:R-:W-:Y:S03]  /*1aa0*/  QGMMA.64x128x32.F32.E4M3.E4M3 R24, gdesc[UR28], R24, gsb0 ;  /* 0x01e000001c1879f3 */ /* 0x000fe60008000818 */
[----:B------:R-:W-:Y:S02]  /*1ab0*/  WARPGROUP.DEPBAR.LE gsb0, 0x0 ;  /* 0x00008000000079c5 */ /* 0x000fe40000010000 */
[----:B------:R-:W-:-:S07]  /*1ac0*/  WARPGROUP.ARRIVE ;  /* 0x00000000000079c5 */ /* 0x000fce0000000000 */
[----:B------:R-:W-:Y:S03]  /*1ad0*/  QGMMA.64x128x32.F32.E4M3.E4M3 R24, gdesc[UR32], R24, gsb0 ;  /* 0x01e00000201879f3 */ /* 0x000fe60008000818 */
[----:B------:R-:W-:Y:S02]  /*1ae0*/  WARPGROUP.DEPBAR.LE gsb0, 0x0 ;  /* 0x00008000000079c5 */ /* 0x000fe40000010000 */
[----:B------:R-:W-:Y:S05]  /*1af0*/  @!P0 BRA `(.L_x_51) ;  /* 0xfffffffc00148947 */ /* 0x000fea000383ffff */
.L_x_49:
[----:B------:R-:W-:Y:S01]  /*1b00*/  BAR.SYNC.DEFER_BLOCKING 0x0 ;  /* 0x0000000000007b1d */ /* 0x000fe20000010000 */
[C---:B------:R-:W-:Y:S01]  /*1b10*/  IMAD.SHL.U32 R3, R0.reuse, 0x40, RZ ;  /* 0x0000004000037824 */ /* 0x040fe200078e00ff */
[----:B------:R-:W-:Y:S01]  /*1b20*/  ELECT P0, URZ, PT ;  /* 0x00000000003f782f */ /* 0x000fe20003800000 */
[C---:B---3--:R-:W-:Y:S01]  /*1b30*/  IMAD.SHL.U32 R4, R0.reuse, 0x2, RZ ;  /* 0x0000000200047824 */ /* 0x048fe200078e00ff */
[----:B------:R-:W-:Y:S02]  /*1b40*/  LOP3.LUT R0, R0, 0x1c, RZ, 0xc0, !PT ;  /* 0x0000001c00007812 */ /* 0x000fe400078ec0ff */
[----:B------:R-:W-:Y:S01]  /*1b50*/  LOP3.LUT R3, R3, 0x3800, RZ, 0xc0, !PT ;  /* 0x0000380003037812 */ /* 0x000fe200078ec0ff */
[----:B------:R-:W-:Y:S01]  /*1b60*/  UMOV UR14, UR27 ;  /* 0x0000001b000e7c82 */ /* 0x000fe20008000000 */
[----:B------:R-:W-:Y:S02]  /*1b70*/  LOP3.LUT R5, R4, 0x6, RZ, 0xc0, !PT ;  /* 0x0000000604057812 */ /* 0x000fe400078ec0ff */
[----:B------:R-:W-:Y:S01]  /*1b80*/  F2FP.SATFINITE.E4M3.F32.PACK_AB_MERGE_C R24, R25, R24, RZ ;  /* 0x000000181918723e */ /* 0x000fe200048070ff */
[C---:B------:R-:W-:Y:S01]  /*1b90*/  IMAD R3, R0.reuse, 0x20, R3 ;  /* 0x0000002000037824 */ /* 0x040fe200078e0203 */
[----:B------:R-:W-:Y:S01]  /*1ba0*/  F2FP.SATFINITE.E4M3.F32.PACK_AB_MERGE_C R26, R27, R26, RZ ;  /* 0x0000001a1b1a723e */ /* 0x000fe200048070ff */
[----:B------:R-:W-:Y:S01]  /*1bb0*/  IMAD R0, R0, 0x4, R5 ;  /* 0x0000000400007824 */ /* 0x000fe200078e0205 */
[----:B------:R-:W-:-:S02]  /*1bc0*/  F2FP.SATFINITE.E4M3.F32.PACK_AB_MERGE_C R28, R29, R28, RZ ;  /* 0x0000001c1d1c723e */ /* 0x000fc400048070ff */
[----:B------:R-:W-:Y:S01]  /*1bd0*/  F2FP.SATFINITE.E4M3.F32.PACK_AB_MERGE_C R30, R31, R30, RZ ;  /* 0x0000001e1f1e723e */ /* 0x000fe200048070ff */
[----:B------:R-:W-:Y:S01]  /*1be0*/  IMAD.IADD R3, R3, 0x1, R0 ;  /* 0x0000000103037824 */ /* 0x000fe200078e0200 */
[----:B------:R-:W-:Y:S02]  /*1bf0*/  F2FP.SATFINITE.E4M3.F32.PACK_AB_MERGE_C R32, R33, R32, RZ ;  /* 0x000000202120723e */ /* 0x000fe400048070ff */
[----:B------:R-:W-:Y:S02]  /*1c00*/  F2FP.SATFINITE.E4M3.F32.PACK_AB_MERGE_C R34, R35, R34, RZ ;  /* 0x000000222322723e */ /* 0x000fe400048070ff */
[----:B------:R-:W-:Y:S02]  /*1c10*/  F2FP.SATFINITE.E4M3.F32.PACK_AB_MERGE_C R36, R37, R36, RZ ;  /* 0x000000242524723e */ /* 0x000fe400048070ff */
[----:B------:R-:W-:Y:S01]  /*1c20*/  F2FP.SATFINITE.E4M3.F32.PACK_AB_MERGE_C R38, R39, R38, RZ ;  /* 0x000000262726723e */ /* 0x000fe200048070ff */
[----:B------:R-:W1:Y:S01]  /*1c30*/  @!P2 SYNCS.CCTL.IV [UR8+0xa000] ;  /* 0x00a00000ff00a9b1 */ /* 0x000e620008000008 */
[----:B------:R-:W-:Y:S01]  /*1c40*/  ISETP.LT.U32.AND P0, PT, R7, 0x40, P0 ;  /* 0x000000400700780c */ /* 0x000fe20000701070 */
[----:B-1----:R-:W-:Y:S01]  /*1c50*/  STS.U16 [R3+UR8], R24 ;  /* 0x0000001803007988 */ /* 0x002fe20008000408 */
[----:B------:R-:W-:-:S02]  /*1c60*/  LOP3.LUT R5, R3, 0x10, RZ, 0x3c, !PT ;  /* 0x0000001003057812 */ /* 0x000fc400078e3cff */
[----:B------:R-:W-:Y:S01]  /*1c70*/  F2FP.SATFINITE.E4M3.F32.PACK_AB_MERGE_C R40, R41, R40, RZ ;  /* 0x000000282928723e */ /* 0x000fe200048070ff */
[----:B------:R-:W-:Y:S01]  /*1c80*/  STS.U16 [R3+UR8+0x400], R26 ;  /* 0x0004001a03007988 */ /* 0x000fe20008000408 */
[----:B------:R-:W-:Y:S02]  /*1c90*/  F2FP.SATFINITE.E4M3.F32.PACK_AB_MERGE_C R42, R43, R42, RZ ;  /* 0x0000002a2b2a723e */ /* 0x000fe400048070ff */
[----:B------:R-:W-:Y:S01]  /*1ca0*/  F2FP.SATFINITE.E4M3.F32.PACK_AB_MERGE_C R44, R45, R44, RZ ;  /* 0x0000002c2d2c723e */ /* 0x000fe200048070ff */
[----:B------:R-:W-:Y:S01]  /*1cb0*/  STS.U16 [R3+UR8+0x8], R28 ;  /* 0x0000081c03007988 */ /* 0x000fe20008000408 */
[----:B------:R-:W-:Y:S02]  /*1cc0*/  F2FP.SATFINITE.E4M3.F32.PACK_AB_MERGE_C R46, R47, R46, RZ ;  /* 0x0000002e2f2e723e */ /* 0x000fe400048070ff */
[----:B------:R-:W-:Y:S01]  /*1cd0*/  LOP3.LUT R7, R3, 0x20, RZ, 0x3c, !PT ;  /* 0x0000002003077812 */ /* 0x000fe200078e3cff */
[----:B------:R-:W-:Y:S01]  /*1ce0*/  STS.U16 [R3+UR8+0x408], R30 ;  /* 0x0004081e03007988 */ /* 0x000fe20008000408 */
[----:B------:R-:W-:Y:S01]  /*1cf0*/  F2FP.SATFINITE.E4M3.F32.PACK_AB_MERGE_C R48, R49, R48, RZ ;  /* 0x000000303130723e */ /* 0x000fe200048070ff */
[----:B------:R-:W-:Y:S01]  /*1d00*/  VOTEU.ANY UP0, P0 ;  /* 0x00000000003f7886 */ /* 0x000fe20000000100 */
[----:B------:R-:W-:Y:S01]  /*1d10*/  F2FP.SATFINITE.E4M3.F32.PACK_AB_MERGE_C R50, R51, R50, RZ ;  /* 0x000000323332723e */ /* 0x000fe200048070ff */
[----:B------:R-:W-:Y:S01]  /*1d20*/  STS.U16 [R5+UR8], R32 ;  /* 0x0000002005007988 */ /* 0x000fe20008000408 */
[----:B------:R-:W-:Y:S01]  /*1d30*/  F2FP.SATFINITE.E4M3.F32.PACK_AB_MERGE_C R52, R53, R52, RZ ;  /* 0x000000343534723e */ /* 0x000fe200048070ff */
[----:B------:R-:W-:Y:S01]  /*1d40*/  VOTEU.ANY UP1, P0 ;  /* 0x00000000003f7886 */ /* 0x000fe20000020100 */
[----:B------:R-:W-:Y:S01]  /*1d50*/  F2FP.SATFINITE.E4M3.F32.PACK_AB_MERGE_C R54, R55, R54, RZ ;  /* 0x000000363736723e */ /* 0x000fe200048070ff */
[----:B------:R-:W-:Y:S01]  /*1d60*/  STS.U16 [R5+UR8+0x400], R34 ;  /* 0x0004002205007988 */ /* 0x000fe20008000408 */
[----:B------:R-:W-:Y:S01]  /*1d70*/  LOP3.LUT R9, R3, 0x30, RZ, 0x3c, !PT ;  /* 0x0000003003097812 */ /* 0x000fe200078e3cff */
[----:B--2---:R-:W-:Y:S01]  /*1d80*/  @UP0 UMOV UR4, UR18 ;  /* 0x0000001200040c82 */ /* 0x004fe20008000000 */
[----:B------:R-:W-:Y:S01]  /*1d90*/  F2FP.SATFINITE.E4M3.F32.PACK_AB_MERGE_C R56, R57, R56, RZ ;  /* 0x000000383938723e */ /* 0x000fe200048070ff */
[----:B------:R-:W-:Y:S01]  /*1da0*/  STS.U16 [R5+UR8+0x8], R36 ;  /* 0x0000082405007988 */ /* 0x000fe20008000408 */
[----:B------:R-:W-:Y:S01]  /*1db0*/  F2FP.SATFINITE.E4M3.F32.PACK_AB_MERGE_C R58, R59, R58, RZ ;  /* 0x0000003a3b3a723e */ /* 0x000fe200048070ff */
[----:B------:R-:W-:Y:S01]  /*1dc0*/  @UP0 UMOV UR5, UR19 ;  /* 0x0000001300050c82 */ /* 0x000fe20008000000 */
[----:B------:R-:W-:Y:S01]  /*1dd0*/  F2FP.SATFINITE.E4M3.F32.PACK_AB_MERGE_C R60, R61, R60, RZ ;  /* 0x0000003c3d3c723e */ /* 0x000fe200048070ff */
[----:B------:R1:W-:Y:S01]  /*1de0*/  STS.U16 [R5+UR8+0x408], R38 ;  /* 0x0004082605007988 */ /* 0x0003e20008000408 */
[----:B------:R-:W-:-:S02]  /*1df0*/  F2FP.SATFINITE.E4M3.F32.PACK_AB_MERGE_C R62, R63, R62, RZ ;  /* 0x0000003e3f3e723e */ /* 0x000fc400048070ff */
[----:B------:R-:W-:Y:S01]  /*1e00*/  LOP3.LUT R11, R3, 0x40, RZ, 0x3c, !PT ;  /* 0x00000040030b7812 */ /* 0x000fe200078e3cff */
[----:B------:R-:W-:Y:S01]  /*1e10*/  STS.U16 [R7+UR8], R40 ;  /* 0x0000002807007988 */ /* 0x000fe20008000408 */
[----:B------:R-:W-:Y:S02]  /*1e20*/  F2FP.SATFINITE.E4M3.F32.PACK_AB_MERGE_C R64, R65, R64, RZ ;  /* 0x000000404140723e */ /* 0x000fe400048070ff */
[----:B------:R-:W-:Y:S01]  /*1e30*/  F2FP.SATFINITE.E4M3.F32.PACK_AB_MERGE_C R66, R67, R66, RZ ;  /* 0x000000424342723e */ /* 0x000fe200048070ff */
[----:B------:R-:W-:Y:S01]  /*1e40*/  STS.U16 [R7+UR8+0x400], R42 ;  /* 0x0004002a07007988 */ /* 0x000fe20008000408 */
[----:B------:R-:W-:Y:S02]  /*1e50*/  F2FP.SATFINITE.E4M3.F32.PACK_AB_MERGE_C R68, R69, R68, RZ ;  /* 0x000000444544723e */ /* 0x000fe400048070ff */
[----:B------:R-:W-:Y:S01]  /*1e60*/  F2FP.SATFINITE.E4M3.F32.PACK_AB_MERGE_C R70, R71, R70, RZ ;  /* 0x000000464746723e */ /* 0x000fe200048070ff */
[----:B------:R-:W-:Y:S01]  /*1e70*/  STS.U16 [R7+UR8+0x8], R44 ;  /* 0x0000082c07007988 */ /* 0x000fe20008000408 */
[----:B-1----:R-:W-:-:S02]  /*1e80*/  LOP3.LUT R5, R3, 0x50, RZ, 0x3c, !PT ;  /* 0x0000005003057812 */ /* 0x002fc400078e3cff */
[----:B------:R-:W-:Y:S01]  /*1e90*/  F2FP.SATFINITE.E4M3.F32.PACK_AB_MERGE_C R72, R73, R72, RZ ;  /* 0x000000484948723e */ /* 0x000fe200048070ff */
[----:B------:R1:W-:Y:S01]  /*1ea0*/  STS.U16 [R7+UR8+0x408], R46 ;  /* 0x0004082e07007988 */ /* 0x0003e20008000408 */
[----:B------:R-:W-:Y:S02]  /*1eb0*/  F2FP.SATFINITE.E4M3.F32.PACK_AB_MERGE_C R74, R75, R74, RZ ;  /* 0x0000004a4b4a723e */ /* 0x000fe400048070ff */
[----:B------:R-:W-:Y:S01]  /*1ec0*/  F2FP.SATFINITE.E4M3.F32.PACK_AB_MERGE_C R76, R77, R76, RZ ;  /* 0x0000004c4d4c723e */ /* 0x000fe200048070ff */
[----:B------:R-:W-:Y:S01]  /*1ed0*/  STS.U16 [R9+UR8], R48 ;  /* 0x0000003009007988 */ /* 0x000fe20008000408 */
[----:B------:R-:W-:Y:S02]  /*1ee0*/  F2FP.SATFINITE.E4M3.F32.PACK_AB_MERGE_C R78, R79, R78, RZ ;  /* 0x0000004e4f4e723e */ /* 0x000fe400048070ff */
[----:B------:R-:W-:Y:S01]  /*1ef0*/  F2FP.SATFINITE.E4M3.F32.PACK_AB_MERGE_C R80, R81, R80, RZ ;  /* 0x000000505150723e */ /* 0x000fe200048070ff */
[----:B------:R-:W-:Y:S01]  /*1f00*/  STS.U16 [R9+UR8+0x400], R50 ;  /* 0x0004003209007988 */ /* 0x000fe20008000408 */
[----:B------:R-:W-:-:S02]  /*1f10*/  F2FP.SATFINITE.E4M3.F32.PACK_AB_MERGE_C R82, R83, R82, RZ ;  /* 0x000000525352723e */ /* 0x000fc400048070ff */
[----:B-1----:R-:W-:Y:S01]  /*1f20*/  LOP3.LUT R7, R3, 0x60, RZ, 0x3c, !PT ;  /* 0x0000006003077812 */ /* 0x002fe200078e3cff */
[----:B------:R-:W-:Y:S01]  /*1f30*/  STS.U16 [R9+UR8+0x8], R52 ;  /* 0x0000083409007988 */ /* 0x000fe20008000408 */
[----:B------:R-:W-:Y:S02]  /*1f40*/  F2FP.SATFINITE.E4M3.F32.PACK_AB_MERGE_C R84, R85, R84, RZ ;  /* 0x000000545554723e */ /* 0x000fe400048070ff */
[----:B------:R-:W-:Y:S01]  /*1f50*/  F2FP.SATFINITE.E4M3.F32.PACK_AB_MERGE_C R86, R87, R86, RZ ;  /* 0x000000565756723e */ /* 0x000fe200048070ff */
[----:B------:R-:W-:Y:S01]  /*1f60*/  STS.U16 [R9+UR8+0x408], R54 ;  /* 0x0004083609007988 */ /* 0x000fe20008000408 */
[----:B------:R-:W-:Y:S02]  /*1f70*/  LOP3.LUT R3, R3, 0x70, RZ, 0x3c, !PT ;  /* 0x0000007003037812 */ /* 0x000fe400078e3cff */
[----:B------:R-:W-:Y:S01]  /*1f80*/  LOP3.LUT R2, R2, 0x1, RZ, 0xc0, !PT ;  /* 0x0000000102027812 */ /* 0x000fe200078ec0ff */
[----:B------:R-:W-:Y:S03]  /*1f90*/  STS.U16 [R11+UR8], R56 ;  /* 0x000000380b007988 */ /* 0x000fe60008000408 */
[----:B------:R-:W-:Y:S01]  /*1fa0*/  R2UR UR12, R2 ;  /* 0x00000000020c72ca */ /* 0x000fe200000e0000 */
[----:B------:R-:W-:Y:S04]  /*1fb0*/  STS.U16 [R11+UR8+0x400], R58 ;  /* 0x0004003a0b007988 */ /* 0x000fe80008000408 */
[----:B------:R-:W-:Y:S04]  /*1fc0*/  STS.U16 [R11+UR8+0x8], R60 ;  /* 0x0000083c0b007988 */ /* 0x000fe80008000408 */
[----:B------:R-:W-:Y:S04]  /*1fd0*/  STS.U16 [R11+UR8+0x408], R62 ;  /* 0x0004083e0b007988 */ /* 0x000fe80008000408 */
[----:B------:R-:W-:Y:S01]  /*1fe0*/  STS.U16 [R5+UR8], R64 ;  /* 0x0000004005007988 */ /* 0x000fe20008000408 */
[----:B------:R-:W-:-:S02]  /*1ff0*/  ULEA UR13, UR12, UR11, 0x7 ;  /* 0x0000000b0c0d7291 */ /* 0x000fc4000f8e383f */
[----:B------:R-:W-:Y:S02]  /*2000*/  ULEA UR12, UR12, UR8, 0xd ;  /* 0x000000080c0c7291 */ /* 0x000fe4000f8e683f */
[----:B------:R-:W-:Y:S04]  /*2010*/  STS.U16 [R5+UR8+0x400], R66 ;  /* 0x0004004205007988 */ /* 0x000fe80008000408 */
[----:B------:R-:W-:Y:S04]  /*2020*/  STS.U16 [R5+UR8+0x8], R68 ;  /* 0x0000084405007988 */ /* 0x000fe80008000408 */
[----:B------:R-:W-:Y:S04]  /*2030*/  STS.U16 [R5+UR8+0x408], R70 ;  /* 0x0004084605007988 */ /* 0x000fe80008000408 */
[----:B------:R-:W-:Y:S04]  /*2040*/  STS.U16 [R7+UR8], R72 ;  /* 0x0000004807007988 */ /* 0x000fe80008000408 */
[----:B------:R-:W-:Y:S04]  /*2050*/  STS.U16 [R7+UR8+0x400], R74 ;  /* 0x0004004a07007988 */ /* 0x000fe80008000408 */
[----:B------:R-:W-:Y:S04]  /*2060*/  STS.U16 [R7+UR8+0x8], R76 ;  /* 0x0000084c07007988 */ /* 0x000fe80008000408 */
[----:B------:R-:W-:Y:S04]  /*2070*/  STS.U16 [R7+UR8+0x408], R78 ;  /* 0x0004084e07007988 */ /* 0x000fe80008000408 */
[----:B------:R-:W-:Y:S04]  /*2080*/  STS.U16 [R3+UR8], R80 ;  /* 0x0000005003007988 */ /* 0x000fe80008000408 */
[----:B------:R-:W-:Y:S04]  /*2090*/  STS.U16 [R3+UR8+0x400], R82 ;  /* 0x0004005203007988 */ /* 0x000fe80008000408 */
[----:B------:R-:W-:Y:S04]  /*20a0*/  STS.U16 [R3+UR8+0x8], R84 ;  /* 0x0000085403007988 */ /* 0x000fe80008000408 */
[----:B------:R-:W-:Y:S01]  /*20b0*/  STS.U16 [R3+UR8+0x408], R86 ;  /* 0x0004085603007988 */ /* 0x000fe20008000408 */
[----:B------:R1:W-:Y:S06]  /*20c0*/  MEMBAR.ALL.CTA ;  /* 0x0000000000007992 */ /* 0x0003ec0000008000 */
[----:B-1----:R-:W1:Y:S02]  /*20d0*/  FENCE.VIEW.ASYNC.S ;  /* 0x00000000000073c6 */ /* 0x002e640000000000 */
[----:B-1----:R-:W-:Y:S06]  /*20e0*/  BAR.SYNC.DEFER_BLOCKING 0x0 ;  /* 0x0000000000007b1d */ /* 0x002fec0000010000 */
[----:B------:R1:W-:Y:S01]  /*20f0*/  @UP1 UTMASTG.2D [UR12], [UR4] ;  /* 0x0000000c040013b5 */ /* 0x0003e20008008000 */
[----:B------:R0:W-:Y:S01]  /*2100*/  UTMACMDFLUSH ;  /* 0x00000000000079b7 */ /* 0x0001e20000000000 */
[----:B------:R-:W-:-:S04]  /*2110*/  DEPBAR.LE SB0, 0x0 ;  /* 0x000080000000791a */ /* 0x000fc80000000000 */
[----:B------:R-:W-:Y:S06]  /*2120*/  BAR.SYNC.DEFER_BLOCKING 0x0 ;  /* 0x0000000000007b1d */ /* 0x000fec0000010000 */
[----:B-1----:R-:W-:Y:S05]  /*2130*/  EXIT ;  /* 0x000000000000794d */ /* 0x002fea0003800000 */
.L_x_50:
[----:B------:R-:W1:Y:S02]  /*2140*/  SYNCS.PHASECHK.TRANS64.TRYWAIT P0, [UR8+0xa000], R3 ;  /* 0x00a00003ff0075a7 */ /* 0x000e640008000148 */
[----:B-1----:R-:W-:Y:S05]  /*2150*/  @!P0 BRA `(.L_x_50) ;  /* 0xfffffffc00f88947 */ /* 0x002fea000383ffff */
[----:B------:R-:W-:Y:S05]  /*2160*/  BRA `(.L_x_52) ;  /* 0xfffffff400ec7947 */ /* 0x000fea000383ffff */
.L_x_53:
[----:B------:R-:W-:-:S00]  /*2170*/  BRA `(.L_x_53) ;  /* 0xfffffffc00fc7947 */ /* 0x000fc0000383ffff */
[----:B------:R-:W-:-:S00]  /*2180*/  NOP ;  /* 0x0000000000007918 */ /* 0x000fc00000000000 */
[----:B------:R-:W-:-:S00]  /*2190*/  NOP ;  /* 0x0000000000007918 */ /* 0x000fc00000000000 */
[----:B------:R-:W-:-:S00]  /*21a0*/  NOP ;  /* 0x0000000000007918 */ /* 0x000fc00000000000 */
[----:B------:R-:W-:-:S00]  /*21b0*/  NOP ;  /* 0x0000000000007918 */ /* 0x000fc00000000000 */
[----:B------:R-:W-:-:S00]  /*21c0*/  NOP ;  /* 0x0000000000007918 */ /* 0x000fc00000000000 */
[----:B------:R-:W-:-:S00]  /*21d0*/  NOP ;  /* 0x0000000000007918 */ /* 0x000fc00000000000 */
[----:B------:R-:W-:-:S00]  /*21e0*/  NOP ;  /* 0x0000000000007918 */ /* 0x000fc00000000000 */
[----:B------:R-:W-:-:S00]  /*21f0*/  NOP ;  /* 0x0000000000007918 */ /* 0x000fc00000000000 */
.L_x_54:


//--------------------- .nv.shared.gluon_wgmma    --------------------------
	.section	.nv.shared.gluon_wgmma,"aw",@nobits
	.sectionflags	@""
	.align	16
	.zero		1024


//--------------------- .nv.shared.reserved.0     --------------------------
	.section	.nv.shared.reserved.0,"aw",@nobits
	.weak		__nv_reservedSMEM_offset_0_alias
	.size		__nv_reservedSMEM_offset_0_alias, 0, 0
	.other		__nv_reservedSMEM_offset_0_alias,@"STO_CUDA_RESERVED_SHARED STV_DEFAULT"
__nv_reservedSMEM_offset_0_alias:
	.zero		0


//--------------------- .nv.constant0.gluon_wgmma --------------------------
	.section	.nv.constant0.gluon_wgmma,"a",@progbits
	.sectionflags	@""
	.align	4
.nv.constant0.gluon_wgmma:
	.zero		608


//--------------------- SYMBOLS --------------------------

	.type		.nv.reservedSmem.offset0,@object
	.size		.nv.reservedSmem.offset0,0x4
